//
// Generated by NVIDIA NVVM Compiler
//
// Compiler Build ID: CL-36424714
// Cuda compilation tools, release 13.0, V13.0.88
// Based on NVVM 20.0.0
//

.version 9.0
.target sm_100
.address_size 64

	// .globl	_Z14addition1_FP32iiPfS_

.visible .entry _Z14addition1_FP32iiPfS_(
	.param .u32 _Z14addition1_FP32iiPfS__param_0,
	.param .u32 _Z14addition1_FP32iiPfS__param_1,
	.param .u64 .ptr .align 1 _Z14addition1_FP32iiPfS__param_2,
	.param .u64 .ptr .align 1 _Z14addition1_FP32iiPfS__param_3
)
{
	.reg .pred 	%p<6>;
	.reg .b32 	%r<39>;
	.reg .b32 	%f<36>;
	.reg .b64 	%rd<20>;

	ld.param.u32 	%r17, [_Z14addition1_FP32iiPfS__param_0];
	ld.param.u32 	%r18, [_Z14addition1_FP32iiPfS__param_1];
	ld.param.u64 	%rd3, [_Z14addition1_FP32iiPfS__param_2];
	ld.param.u64 	%rd4, [_Z14addition1_FP32iiPfS__param_3];
	cvta.to.global.u64 	%rd1, %rd4;
	cvta.to.global.u64 	%rd2, %rd3;
	mov.u32 	%r19, %ctaid.x;
	mov.u32 	%r20, %ntid.x;
	mul.lo.s32 	%r1, %r19, %r20;
	mov.u32 	%r2, %tid.x;
	add.s32 	%r3, %r1, %r2;
	setp.le.s32 	%p1, %r18, %r3;
	@%p1 bra 	$L__BB0_7;
	sub.s32 	%r4, %r18, %r3;
	and.b32  	%r5, %r4, 3;
	sub.s32 	%r22, %r1, %r18;
	add.s32 	%r23, %r22, %r2;
	setp.gt.u32 	%p2, %r23, -4;
	mov.b32 	%r36, 0;
	@%p2 bra 	$L__BB0_4;
	and.b32  	%r25, %r4, -4;
	neg.s32 	%r34, %r25;
	mov.b32 	%r36, 0;
$L__BB0_3:
	add.s32 	%r26, %r36, 1;
	rem.s32 	%r27, %r26, %r17;
	mul.wide.s32 	%rd5, %r27, 4;
	add.s64 	%rd6, %rd2, %rd5;
	ld.global.f32 	%f1, [%rd6];
	add.s64 	%rd7, %rd1, %rd5;
	ld.global.f32 	%f2, [%rd7];
	add.f32 	%f3, %f1, %f2;
	ld.global.f32 	%f4, [%rd7+-4];
	add.f32 	%f5, %f3, %f4;
	ld.global.f32 	%f6, [%rd7+-8];
	add.f32 	%f7, %f5, %f6;
	st.global.f32 	[%rd6], %f7;
	add.s32 	%r28, %r27, 1;
	rem.s32 	%r29, %r28, %r17;
	mul.wide.s32 	%rd8, %r29, 4;
	add.s64 	%rd9, %rd2, %rd8;
	ld.global.f32 	%f8, [%rd9];
	add.s64 	%rd10, %rd1, %rd8;
	ld.global.f32 	%f9, [%rd10];
	add.f32 	%f10, %f8, %f9;
	ld.global.f32 	%f11, [%rd10+-4];
	add.f32 	%f12, %f10, %f11;
	ld.global.f32 	%f13, [%rd10+-8];
	add.f32 	%f14, %f12, %f13;
	st.global.f32 	[%rd9], %f14;
	add.s32 	%r30, %r29, 1;
	rem.s32 	%r31, %r30, %r17;
	mul.wide.s32 	%rd11, %r31, 4;
	add.s64 	%rd12, %rd2, %rd11;
	ld.global.f32 	%f15, [%rd12];
	add.s64 	%rd13, %rd1, %rd11;
	ld.global.f32 	%f16, [%rd13];
	add.f32 	%f17, %f15, %f16;
	ld.global.f32 	%f18, [%rd13+-4];
	add.f32 	%f19, %f17, %f18;
	ld.global.f32 	%f20, [%rd13+-8];
	add.f32 	%f21, %f19, %f20;
	st.global.f32 	[%rd12], %f21;
	add.s32 	%r32, %r31, 1;
	rem.s32 	%r36, %r32, %r17;
	mul.wide.s32 	%rd14, %r36, 4;
	add.s64 	%rd15, %rd2, %rd14;
	ld.global.f32 	%f22, [%rd15];
	add.s64 	%rd16, %rd1, %rd14;
	ld.global.f32 	%f23, [%rd16];
	add.f32 	%f24, %f22, %f23;
	ld.global.f32 	%f25, [%rd16+-4];
	add.f32 	%f26, %f24, %f25;
	ld.global.f32 	%f27, [%rd16+-8];
	add.f32 	%f28, %f26, %f27;
	st.global.f32 	[%rd15], %f28;
	add.s32 	%r34, %r34, 4;
	setp.ne.s32 	%p3, %r34, 0;
	@%p3 bra 	$L__BB0_3;
$L__BB0_4:
	setp.eq.s32 	%p4, %r5, 0;
	@%p4 bra 	$L__BB0_7;
	neg.s32 	%r37, %r5;
$L__BB0_6:
	.pragma "nounroll";
	add.s32 	%r33, %r36, 1;
	rem.s32 	%r36, %r33, %r17;
	mul.wide.s32 	%rd17, %r36, 4;
	add.s64 	%rd18, %rd2, %rd17;
	ld.global.f32 	%f29, [%rd18];
	add.s64 	%rd19, %rd1, %rd17;
	ld.global.f32 	%f30, [%rd19];
	add.f32 	%f31, %f29, %f30;
	ld.global.f32 	%f32, [%rd19+-4];
	add.f32 	%f33, %f31, %f32;
	ld.global.f32 	%f34, [%rd19+-8];
	add.f32 	%f35, %f33, %f34;
	st.global.f32 	[%rd18], %f35;
	add.s32 	%r37, %r37, 1;
	setp.ne.s32 	%p5, %r37, 0;
	@%p5 bra 	$L__BB0_6;
$L__BB0_7:
	ret;

}
	// .globl	_Z14addition6_FP32iiPfS_
.visible .entry _Z14addition6_FP32iiPfS_(
	.param .u32 _Z14addition6_FP32iiPfS__param_0,
	.param .u32 _Z14addition6_FP32iiPfS__param_1,
	.param .u64 .ptr .align 1 _Z14addition6_FP32iiPfS__param_2,
	.param .u64 .ptr .align 1 _Z14addition6_FP32iiPfS__param_3
)
{
	.local .align 4 .b8 	__local_depot1[8];
	.reg .b64 	%SP;
	.reg .b64 	%SPL;
	.reg .pred 	%p<10>;
	.reg .b32 	%r<56>;
	.reg .b32 	%f<526>;
	.reg .b64 	%rd<11>;

	mov.u64 	%SPL, __local_depot1;
	ld.param.u32 	%r17, [_Z14addition6_FP32iiPfS__param_1];
	ld.param.u64 	%rd5, [_Z14addition6_FP32iiPfS__param_2];
	cvta.to.global.u64 	%rd6, %rd5;
	mov.u32 	%r18, %ctaid.x;
	mov.u32 	%r19, %ntid.x;
	mov.u32 	%r20, %tid.x;
	mad.lo.s32 	%r21, %r18, %r19, %r20;
	mul.wide.s32 	%rd7, %r21, 4;
	add.s64 	%rd1, %rd6, %rd7;
	ld.global.f32 	%f1, [%rd1];
	mov.f32 	%f525, %f1;
	add.u64 	%rd3, %SPL, 0;
	mov.b32 	%r22, 1148846080;
	st.local.u32 	[%rd3], %r22;
	add.u64 	%rd4, %SPL, 4;
	st.local.u32 	[%rd4], %r22;
	setp.lt.s32 	%p1, %r17, 1;
	@%p1 bra 	$L__BB1_13;
	and.b32  	%r1, %r17, 15;
	setp.lt.u32 	%p2, %r17, 16;
	mov.b32 	%r52, 0;
	@%p2 bra 	$L__BB1_4;
	and.b32  	%r52, %r17, 2147483632;
	mov.b32 	%r50, 0;
$L__BB1_3:
	.pragma "nounroll";
	mov.f32 	%f2, %f525;
	cvt.rn.f32.u32 	%f3, %r50;
	add.f32 	%f4, %f2, %f3;
	st.local.f32 	[%rd3], %f4;
	mov.f32 	%f5, %f525;
	ld.local.f32 	%f6, [%rd3];
	add.f32 	%f7, %f5, %f6;
	st.local.f32 	[%rd4], %f7;
	ld.local.f32 	%f8, [%rd4];
	mov.f32 	%f9, %f525;
	add.f32 	%f10, %f8, %f9;
	mov.f32 	%f525, %f10;
	ld.local.f32 	%f11, [%rd3];
	mov.f32 	%f12, %f525;
	add.f32 	%f13, %f11, %f12;
	st.local.f32 	[%rd4], %f13;
	ld.local.f32 	%f14, [%rd4];
	mov.f32 	%f15, %f525;
	add.f32 	%f16, %f14, %f15;
	st.local.f32 	[%rd3], %f16;
	ld.local.f32 	%f17, [%rd3];
	ld.local.f32 	%f18, [%rd4];
	add.f32 	%f19, %f17, %f18;
	mov.f32 	%f525, %f19;
	mov.f32 	%f20, %f525;
	add.s32 	%r25, %r50, 1;
	cvt.rn.f32.u32 	%f21, %r25;
	add.f32 	%f22, %f20, %f21;
	st.local.f32 	[%rd3], %f22;
	mov.f32 	%f23, %f525;
	ld.local.f32 	%f24, [%rd3];
	add.f32 	%f25, %f23, %f24;
	st.local.f32 	[%rd4], %f25;
	ld.local.f32 	%f26, [%rd4];
	mov.f32 	%f27, %f525;
	add.f32 	%f28, %f26, %f27;
	mov.f32 	%f525, %f28;
	ld.local.f32 	%f29, [%rd3];
	mov.f32 	%f30, %f525;
	add.f32 	%f31, %f29, %f30;
	st.local.f32 	[%rd4], %f31;
	ld.local.f32 	%f32, [%rd4];
	mov.f32 	%f33, %f525;
	add.f32 	%f34, %f32, %f33;
	st.local.f32 	[%rd3], %f34;
	ld.local.f32 	%f35, [%rd3];
	ld.local.f32 	%f36, [%rd4];
	add.f32 	%f37, %f35, %f36;
	mov.f32 	%f525, %f37;
	mov.f32 	%f38, %f525;
	add.s32 	%r26, %r50, 2;
	cvt.rn.f32.u32 	%f39, %r26;
	add.f32 	%f40, %f38, %f39;
	st.local.f32 	[%rd3], %f40;
	mov.f32 	%f41, %f525;
	ld.local.f32 	%f42, [%rd3];
	add.f32 	%f43, %f41, %f42;
	st.local.f32 	[%rd4], %f43;
	ld.local.f32 	%f44, [%rd4];
	mov.f32 	%f45, %f525;
	add.f32 	%f46, %f44, %f45;
	mov.f32 	%f525, %f46;
	ld.local.f32 	%f47, [%rd3];
	mov.f32 	%f48, %f525;
	add.f32 	%f49, %f47, %f48;
	st.local.f32 	[%rd4], %f49;
	ld.local.f32 	%f50, [%rd4];
	mov.f32 	%f51, %f525;
	add.f32 	%f52, %f50, %f51;
	st.local.f32 	[%rd3], %f52;
	ld.local.f32 	%f53, [%rd3];
	ld.local.f32 	%f54, [%rd4];
	add.f32 	%f55, %f53, %f54;
	mov.f32 	%f525, %f55;
	mov.f32 	%f56, %f525;
	add.s32 	%r27, %r50, 3;
	cvt.rn.f32.u32 	%f57, %r27;
	add.f32 	%f58, %f56, %f57;
	st.local.f32 	[%rd3], %f58;
	mov.f32 	%f59, %f525;
	ld.local.f32 	%f60, [%rd3];
	add.f32 	%f61, %f59, %f60;
	st.local.f32 	[%rd4], %f61;
	ld.local.f32 	%f62, [%rd4];
	mov.f32 	%f63, %f525;
	add.f32 	%f64, %f62, %f63;
	mov.f32 	%f525, %f64;
	ld.local.f32 	%f65, [%rd3];
	mov.f32 	%f66, %f525;
	add.f32 	%f67, %f65, %f66;
	st.local.f32 	[%rd4], %f67;
	ld.local.f32 	%f68, [%rd4];
	mov.f32 	%f69, %f525;
	add.f32 	%f70, %f68, %f69;
	st.local.f32 	[%rd3], %f70;
	ld.local.f32 	%f71, [%rd3];
	ld.local.f32 	%f72, [%rd4];
	add.f32 	%f73, %f71, %f72;
	mov.f32 	%f525, %f73;
	mov.f32 	%f74, %f525;
	add.s32 	%r28, %r50, 4;
	cvt.rn.f32.u32 	%f75, %r28;
	add.f32 	%f76, %f74, %f75;
	st.local.f32 	[%rd3], %f76;
	mov.f32 	%f77, %f525;
	ld.local.f32 	%f78, [%rd3];
	add.f32 	%f79, %f77, %f78;
	st.local.f32 	[%rd4], %f79;
	ld.local.f32 	%f80, [%rd4];
	mov.f32 	%f81, %f525;
	add.f32 	%f82, %f80, %f81;
	mov.f32 	%f525, %f82;
	ld.local.f32 	%f83, [%rd3];
	mov.f32 	%f84, %f525;
	add.f32 	%f85, %f83, %f84;
	st.local.f32 	[%rd4], %f85;
	ld.local.f32 	%f86, [%rd4];
	mov.f32 	%f87, %f525;
	add.f32 	%f88, %f86, %f87;
	st.local.f32 	[%rd3], %f88;
	ld.local.f32 	%f89, [%rd3];
	ld.local.f32 	%f90, [%rd4];
	add.f32 	%f91, %f89, %f90;
	mov.f32 	%f525, %f91;
	mov.f32 	%f92, %f525;
	add.s32 	%r29, %r50, 5;
	cvt.rn.f32.u32 	%f93, %r29;
	add.f32 	%f94, %f92, %f93;
	st.local.f32 	[%rd3], %f94;
	mov.f32 	%f95, %f525;
	ld.local.f32 	%f96, [%rd3];
	add.f32 	%f97, %f95, %f96;
	st.local.f32 	[%rd4], %f97;
	ld.local.f32 	%f98, [%rd4];
	mov.f32 	%f99, %f525;
	add.f32 	%f100, %f98, %f99;
	mov.f32 	%f525, %f100;
	ld.local.f32 	%f101, [%rd3];
	mov.f32 	%f102, %f525;
	add.f32 	%f103, %f101, %f102;
	st.local.f32 	[%rd4], %f103;
	ld.local.f32 	%f104, [%rd4];
	mov.f32 	%f105, %f525;
	add.f32 	%f106, %f104, %f105;
	st.local.f32 	[%rd3], %f106;
	ld.local.f32 	%f107, [%rd3];
	ld.local.f32 	%f108, [%rd4];
	add.f32 	%f109, %f107, %f108;
	mov.f32 	%f525, %f109;
	mov.f32 	%f110, %f525;
	add.s32 	%r30, %r50, 6;
	cvt.rn.f32.u32 	%f111, %r30;
	add.f32 	%f112, %f110, %f111;
	st.local.f32 	[%rd3], %f112;
	mov.f32 	%f113, %f525;
	ld.local.f32 	%f114, [%rd3];
	add.f32 	%f115, %f113, %f114;
	st.local.f32 	[%rd4], %f115;
	ld.local.f32 	%f116, [%rd4];
	mov.f32 	%f117, %f525;
	add.f32 	%f118, %f116, %f117;
	mov.f32 	%f525, %f118;
	ld.local.f32 	%f119, [%rd3];
	mov.f32 	%f120, %f525;
	add.f32 	%f121, %f119, %f120;
	st.local.f32 	[%rd4], %f121;
	ld.local.f32 	%f122, [%rd4];
	mov.f32 	%f123, %f525;
	add.f32 	%f124, %f122, %f123;
	st.local.f32 	[%rd3], %f124;
	ld.local.f32 	%f125, [%rd3];
	ld.local.f32 	%f126, [%rd4];
	add.f32 	%f127, %f125, %f126;
	mov.f32 	%f525, %f127;
	mov.f32 	%f128, %f525;
	add.s32 	%r31, %r50, 7;
	cvt.rn.f32.u32 	%f129, %r31;
	add.f32 	%f130, %f128, %f129;
	st.local.f32 	[%rd3], %f130;
	mov.f32 	%f131, %f525;
	ld.local.f32 	%f132, [%rd3];
	add.f32 	%f133, %f131, %f132;
	st.local.f32 	[%rd4], %f133;
	ld.local.f32 	%f134, [%rd4];
	mov.f32 	%f135, %f525;
	add.f32 	%f136, %f134, %f135;
	mov.f32 	%f525, %f136;
	ld.local.f32 	%f137, [%rd3];
	mov.f32 	%f138, %f525;
	add.f32 	%f139, %f137, %f138;
	st.local.f32 	[%rd4], %f139;
	ld.local.f32 	%f140, [%rd4];
	mov.f32 	%f141, %f525;
	add.f32 	%f142, %f140, %f141;
	st.local.f32 	[%rd3], %f142;
	ld.local.f32 	%f143, [%rd3];
	ld.local.f32 	%f144, [%rd4];
	add.f32 	%f145, %f143, %f144;
	mov.f32 	%f525, %f145;
	mov.f32 	%f146, %f525;
	add.s32 	%r32, %r50, 8;
	cvt.rn.f32.u32 	%f147, %r32;
	add.f32 	%f148, %f146, %f147;
	st.local.f32 	[%rd3], %f148;
	mov.f32 	%f149, %f525;
	ld.local.f32 	%f150, [%rd3];
	add.f32 	%f151, %f149, %f150;
	st.local.f32 	[%rd4], %f151;
	ld.local.f32 	%f152, [%rd4];
	mov.f32 	%f153, %f525;
	add.f32 	%f154, %f152, %f153;
	mov.f32 	%f525, %f154;
	ld.local.f32 	%f155, [%rd3];
	mov.f32 	%f156, %f525;
	add.f32 	%f157, %f155, %f156;
	st.local.f32 	[%rd4], %f157;
	ld.local.f32 	%f158, [%rd4];
	mov.f32 	%f159, %f525;
	add.f32 	%f160, %f158, %f159;
	st.local.f32 	[%rd3], %f160;
	ld.local.f32 	%f161, [%rd3];
	ld.local.f32 	%f162, [%rd4];
	add.f32 	%f163, %f161, %f162;
	mov.f32 	%f525, %f163;
	mov.f32 	%f164, %f525;
	add.s32 	%r33, %r50, 9;
	cvt.rn.f32.u32 	%f165, %r33;
	add.f32 	%f166, %f164, %f165;
	st.local.f32 	[%rd3], %f166;
	mov.f32 	%f167, %f525;
	ld.local.f32 	%f168, [%rd3];
	add.f32 	%f169, %f167, %f168;
	st.local.f32 	[%rd4], %f169;
	ld.local.f32 	%f170, [%rd4];
	mov.f32 	%f171, %f525;
	add.f32 	%f172, %f170, %f171;
	mov.f32 	%f525, %f172;
	ld.local.f32 	%f173, [%rd3];
	mov.f32 	%f174, %f525;
	add.f32 	%f175, %f173, %f174;
	st.local.f32 	[%rd4], %f175;
	ld.local.f32 	%f176, [%rd4];
	mov.f32 	%f177, %f525;
	add.f32 	%f178, %f176, %f177;
	st.local.f32 	[%rd3], %f178;
	ld.local.f32 	%f179, [%rd3];
	ld.local.f32 	%f180, [%rd4];
	add.f32 	%f181, %f179, %f180;
	mov.f32 	%f525, %f181;
	mov.f32 	%f182, %f525;
	add.s32 	%r34, %r50, 10;
	cvt.rn.f32.u32 	%f183, %r34;
	add.f32 	%f184, %f182, %f183;
	st.local.f32 	[%rd3], %f184;
	mov.f32 	%f185, %f525;
	ld.local.f32 	%f186, [%rd3];
	add.f32 	%f187, %f185, %f186;
	st.local.f32 	[%rd4], %f187;
	ld.local.f32 	%f188, [%rd4];
	mov.f32 	%f189, %f525;
	add.f32 	%f190, %f188, %f189;
	mov.f32 	%f525, %f190;
	ld.local.f32 	%f191, [%rd3];
	mov.f32 	%f192, %f525;
	add.f32 	%f193, %f191, %f192;
	st.local.f32 	[%rd4], %f193;
	ld.local.f32 	%f194, [%rd4];
	mov.f32 	%f195, %f525;
	add.f32 	%f196, %f194, %f195;
	st.local.f32 	[%rd3], %f196;
	ld.local.f32 	%f197, [%rd3];
	ld.local.f32 	%f198, [%rd4];
	add.f32 	%f199, %f197, %f198;
	mov.f32 	%f525, %f199;
	mov.f32 	%f200, %f525;
	add.s32 	%r35, %r50, 11;
	cvt.rn.f32.u32 	%f201, %r35;
	add.f32 	%f202, %f200, %f201;
	st.local.f32 	[%rd3], %f202;
	mov.f32 	%f203, %f525;
	ld.local.f32 	%f204, [%rd3];
	add.f32 	%f205, %f203, %f204;
	st.local.f32 	[%rd4], %f205;
	ld.local.f32 	%f206, [%rd4];
	mov.f32 	%f207, %f525;
	add.f32 	%f208, %f206, %f207;
	mov.f32 	%f525, %f208;
	ld.local.f32 	%f209, [%rd3];
	mov.f32 	%f210, %f525;
	add.f32 	%f211, %f209, %f210;
	st.local.f32 	[%rd4], %f211;
	ld.local.f32 	%f212, [%rd4];
	mov.f32 	%f213, %f525;
	add.f32 	%f214, %f212, %f213;
	st.local.f32 	[%rd3], %f214;
	ld.local.f32 	%f215, [%rd3];
	ld.local.f32 	%f216, [%rd4];
	add.f32 	%f217, %f215, %f216;
	mov.f32 	%f525, %f217;
	mov.f32 	%f218, %f525;
	add.s32 	%r36, %r50, 12;
	cvt.rn.f32.u32 	%f219, %r36;
	add.f32 	%f220, %f218, %f219;
	st.local.f32 	[%rd3], %f220;
	mov.f32 	%f221, %f525;
	ld.local.f32 	%f222, [%rd3];
	add.f32 	%f223, %f221, %f222;
	st.local.f32 	[%rd4], %f223;
	ld.local.f32 	%f224, [%rd4];
	mov.f32 	%f225, %f525;
	add.f32 	%f226, %f224, %f225;
	mov.f32 	%f525, %f226;
	ld.local.f32 	%f227, [%rd3];
	mov.f32 	%f228, %f525;
	add.f32 	%f229, %f227, %f228;
	st.local.f32 	[%rd4], %f229;
	ld.local.f32 	%f230, [%rd4];
	mov.f32 	%f231, %f525;
	add.f32 	%f232, %f230, %f231;
	st.local.f32 	[%rd3], %f232;
	ld.local.f32 	%f233, [%rd3];
	ld.local.f32 	%f234, [%rd4];
	add.f32 	%f235, %f233, %f234;
	mov.f32 	%f525, %f235;
	mov.f32 	%f236, %f525;
	add.s32 	%r37, %r50, 13;
	cvt.rn.f32.u32 	%f237, %r37;
	add.f32 	%f238, %f236, %f237;
	st.local.f32 	[%rd3], %f238;
	mov.f32 	%f239, %f525;
	ld.local.f32 	%f240, [%rd3];
	add.f32 	%f241, %f239, %f240;
	st.local.f32 	[%rd4], %f241;
	ld.local.f32 	%f242, [%rd4];
	mov.f32 	%f243, %f525;
	add.f32 	%f244, %f242, %f243;
	mov.f32 	%f525, %f244;
	ld.local.f32 	%f245, [%rd3];
	mov.f32 	%f246, %f525;
	add.f32 	%f247, %f245, %f246;
	st.local.f32 	[%rd4], %f247;
	ld.local.f32 	%f248, [%rd4];
	mov.f32 	%f249, %f525;
	add.f32 	%f250, %f248, %f249;
	st.local.f32 	[%rd3], %f250;
	ld.local.f32 	%f251, [%rd3];
	ld.local.f32 	%f252, [%rd4];
	add.f32 	%f253, %f251, %f252;
	mov.f32 	%f525, %f253;
	mov.f32 	%f254, %f525;
	add.s32 	%r38, %r50, 14;
	cvt.rn.f32.u32 	%f255, %r38;
	add.f32 	%f256, %f254, %f255;
	st.local.f32 	[%rd3], %f256;
	mov.f32 	%f257, %f525;
	ld.local.f32 	%f258, [%rd3];
	add.f32 	%f259, %f257, %f258;
	st.local.f32 	[%rd4], %f259;
	ld.local.f32 	%f260, [%rd4];
	mov.f32 	%f261, %f525;
	add.f32 	%f262, %f260, %f261;
	mov.f32 	%f525, %f262;
	ld.local.f32 	%f263, [%rd3];
	mov.f32 	%f264, %f525;
	add.f32 	%f265, %f263, %f264;
	st.local.f32 	[%rd4], %f265;
	ld.local.f32 	%f266, [%rd4];
	mov.f32 	%f267, %f525;
	add.f32 	%f268, %f266, %f267;
	st.local.f32 	[%rd3], %f268;
	ld.local.f32 	%f269, [%rd3];
	ld.local.f32 	%f270, [%rd4];
	add.f32 	%f271, %f269, %f270;
	mov.f32 	%f525, %f271;
	mov.f32 	%f272, %f525;
	add.s32 	%r39, %r50, 15;
	cvt.rn.f32.u32 	%f273, %r39;
	add.f32 	%f274, %f272, %f273;
	st.local.f32 	[%rd3], %f274;
	mov.f32 	%f275, %f525;
	ld.local.f32 	%f276, [%rd3];
	add.f32 	%f277, %f275, %f276;
	st.local.f32 	[%rd4], %f277;
	ld.local.f32 	%f278, [%rd4];
	mov.f32 	%f279, %f525;
	add.f32 	%f280, %f278, %f279;
	mov.f32 	%f525, %f280;
	ld.local.f32 	%f281, [%rd3];
	mov.f32 	%f282, %f525;
	add.f32 	%f283, %f281, %f282;
	st.local.f32 	[%rd4], %f283;
	ld.local.f32 	%f284, [%rd4];
	mov.f32 	%f285, %f525;
	add.f32 	%f286, %f284, %f285;
	st.local.f32 	[%rd3], %f286;
	ld.local.f32 	%f287, [%rd3];
	ld.local.f32 	%f288, [%rd4];
	add.f32 	%f289, %f287, %f288;
	mov.f32 	%f525, %f289;
	add.s32 	%r50, %r50, 16;
	setp.ne.s32 	%p3, %r50, %r52;
	@%p3 bra 	$L__BB1_3;
$L__BB1_4:
	setp.eq.s32 	%p4, %r1, 0;
	@%p4 bra 	$L__BB1_13;
	and.b32  	%r6, %r17, 7;
	setp.lt.u32 	%p5, %r1, 8;
	@%p5 bra 	$L__BB1_7;
	mov.f32 	%f290, %f525;
	cvt.rn.f32.u32 	%f291, %r52;
	add.f32 	%f292, %f290, %f291;
	st.local.f32 	[%rd3], %f292;
	mov.f32 	%f293, %f525;
	ld.local.f32 	%f294, [%rd3];
	add.f32 	%f295, %f293, %f294;
	st.local.f32 	[%rd4], %f295;
	ld.local.f32 	%f296, [%rd4];
	mov.f32 	%f297, %f525;
	add.f32 	%f298, %f296, %f297;
	mov.f32 	%f525, %f298;
	ld.local.f32 	%f299, [%rd3];
	mov.f32 	%f300, %f525;
	add.f32 	%f301, %f299, %f300;
	st.local.f32 	[%rd4], %f301;
	ld.local.f32 	%f302, [%rd4];
	mov.f32 	%f303, %f525;
	add.f32 	%f304, %f302, %f303;
	st.local.f32 	[%rd3], %f304;
	ld.local.f32 	%f305, [%rd3];
	ld.local.f32 	%f306, [%rd4];
	add.f32 	%f307, %f305, %f306;
	mov.f32 	%f525, %f307;
	add.s32 	%r40, %r52, 1;
	mov.f32 	%f308, %f525;
	cvt.rn.f32.u32 	%f309, %r40;
	add.f32 	%f310, %f308, %f309;
	st.local.f32 	[%rd3], %f310;
	mov.f32 	%f311, %f525;
	ld.local.f32 	%f312, [%rd3];
	add.f32 	%f313, %f311, %f312;
	st.local.f32 	[%rd4], %f313;
	ld.local.f32 	%f314, [%rd4];
	mov.f32 	%f315, %f525;
	add.f32 	%f316, %f314, %f315;
	mov.f32 	%f525, %f316;
	ld.local.f32 	%f317, [%rd3];
	mov.f32 	%f318, %f525;
	add.f32 	%f319, %f317, %f318;
	st.local.f32 	[%rd4], %f319;
	ld.local.f32 	%f320, [%rd4];
	mov.f32 	%f321, %f525;
	add.f32 	%f322, %f320, %f321;
	st.local.f32 	[%rd3], %f322;
	ld.local.f32 	%f323, [%rd3];
	ld.local.f32 	%f324, [%rd4];
	add.f32 	%f325, %f323, %f324;
	mov.f32 	%f525, %f325;
	add.s32 	%r41, %r52, 2;
	mov.f32 	%f326, %f525;
	cvt.rn.f32.u32 	%f327, %r41;
	add.f32 	%f328, %f326, %f327;
	st.local.f32 	[%rd3], %f328;
	mov.f32 	%f329, %f525;
	ld.local.f32 	%f330, [%rd3];
	add.f32 	%f331, %f329, %f330;
	st.local.f32 	[%rd4], %f331;
	ld.local.f32 	%f332, [%rd4];
	mov.f32 	%f333, %f525;
	add.f32 	%f334, %f332, %f333;
	mov.f32 	%f525, %f334;
	ld.local.f32 	%f335, [%rd3];
	mov.f32 	%f336, %f525;
	add.f32 	%f337, %f335, %f336;
	st.local.f32 	[%rd4], %f337;
	ld.local.f32 	%f338, [%rd4];
	mov.f32 	%f339, %f525;
	add.f32 	%f340, %f338, %f339;
	st.local.f32 	[%rd3], %f340;
	ld.local.f32 	%f341, [%rd3];
	ld.local.f32 	%f342, [%rd4];
	add.f32 	%f343, %f341, %f342;
	mov.f32 	%f525, %f343;
	add.s32 	%r42, %r52, 3;
	mov.f32 	%f344, %f525;
	cvt.rn.f32.u32 	%f345, %r42;
	add.f32 	%f346, %f344, %f345;
	st.local.f32 	[%rd3], %f346;
	mov.f32 	%f347, %f525;
	ld.local.f32 	%f348, [%rd3];
	add.f32 	%f349, %f347, %f348;
	st.local.f32 	[%rd4], %f349;
	ld.local.f32 	%f350, [%rd4];
	mov.f32 	%f351, %f525;
	add.f32 	%f352, %f350, %f351;
	mov.f32 	%f525, %f352;
	ld.local.f32 	%f353, [%rd3];
	mov.f32 	%f354, %f525;
	add.f32 	%f355, %f353, %f354;
	st.local.f32 	[%rd4], %f355;
	ld.local.f32 	%f356, [%rd4];
	mov.f32 	%f357, %f525;
	add.f32 	%f358, %f356, %f357;
	st.local.f32 	[%rd3], %f358;
	ld.local.f32 	%f359, [%rd3];
	ld.local.f32 	%f360, [%rd4];
	add.f32 	%f361, %f359, %f360;
	mov.f32 	%f525, %f361;
	add.s32 	%r43, %r52, 4;
	mov.f32 	%f362, %f525;
	cvt.rn.f32.u32 	%f363, %r43;
	add.f32 	%f364, %f362, %f363;
	st.local.f32 	[%rd3], %f364;
	mov.f32 	%f365, %f525;
	ld.local.f32 	%f366, [%rd3];
	add.f32 	%f367, %f365, %f366;
	st.local.f32 	[%rd4], %f367;
	ld.local.f32 	%f368, [%rd4];
	mov.f32 	%f369, %f525;
	add.f32 	%f370, %f368, %f369;
	mov.f32 	%f525, %f370;
	ld.local.f32 	%f371, [%rd3];
	mov.f32 	%f372, %f525;
	add.f32 	%f373, %f371, %f372;
	st.local.f32 	[%rd4], %f373;
	ld.local.f32 	%f374, [%rd4];
	mov.f32 	%f375, %f525;
	add.f32 	%f376, %f374, %f375;
	st.local.f32 	[%rd3], %f376;
	ld.local.f32 	%f377, [%rd3];
	ld.local.f32 	%f378, [%rd4];
	add.f32 	%f379, %f377, %f378;
	mov.f32 	%f525, %f379;
	add.s32 	%r44, %r52, 5;
	mov.f32 	%f380, %f525;
	cvt.rn.f32.u32 	%f381, %r44;
	add.f32 	%f382, %f380, %f381;
	st.local.f32 	[%rd3], %f382;
	mov.f32 	%f383, %f525;
	ld.local.f32 	%f384, [%rd3];
	add.f32 	%f385, %f383, %f384;
	st.local.f32 	[%rd4], %f385;
	ld.local.f32 	%f386, [%rd4];
	mov.f32 	%f387, %f525;
	add.f32 	%f388, %f386, %f387;
	mov.f32 	%f525, %f388;
	ld.local.f32 	%f389, [%rd3];
	mov.f32 	%f390, %f525;
	add.f32 	%f391, %f389, %f390;
	st.local.f32 	[%rd4], %f391;
	ld.local.f32 	%f392, [%rd4];
	mov.f32 	%f393, %f525;
	add.f32 	%f394, %f392, %f393;
	st.local.f32 	[%rd3], %f394;
	ld.local.f32 	%f395, [%rd3];
	ld.local.f32 	%f396, [%rd4];
	add.f32 	%f397, %f395, %f396;
	mov.f32 	%f525, %f397;
	add.s32 	%r45, %r52, 6;
	mov.f32 	%f398, %f525;
	cvt.rn.f32.u32 	%f399, %r45;
	add.f32 	%f400, %f398, %f399;
	st.local.f32 	[%rd3], %f400;
	mov.f32 	%f401, %f525;
	ld.local.f32 	%f402, [%rd3];
	add.f32 	%f403, %f401, %f402;
	st.local.f32 	[%rd4], %f403;
	ld.local.f32 	%f404, [%rd4];
	mov.f32 	%f405, %f525;
	add.f32 	%f406, %f404, %f405;
	mov.f32 	%f525, %f406;
	ld.local.f32 	%f407, [%rd3];
	mov.f32 	%f408, %f525;
	add.f32 	%f409, %f407, %f408;
	st.local.f32 	[%rd4], %f409;
	ld.local.f32 	%f410, [%rd4];
	mov.f32 	%f411, %f525;
	add.f32 	%f412, %f410, %f411;
	st.local.f32 	[%rd3], %f412;
	ld.local.f32 	%f413, [%rd3];
	ld.local.f32 	%f414, [%rd4];
	add.f32 	%f415, %f413, %f414;
	mov.f32 	%f525, %f415;
	add.s32 	%r46, %r52, 7;
	mov.f32 	%f416, %f525;
	cvt.rn.f32.u32 	%f417, %r46;
	add.f32 	%f418, %f416, %f417;
	st.local.f32 	[%rd3], %f418;
	mov.f32 	%f419, %f525;
	ld.local.f32 	%f420, [%rd3];
	add.f32 	%f421, %f419, %f420;
	st.local.f32 	[%rd4], %f421;
	ld.local.f32 	%f422, [%rd4];
	mov.f32 	%f423, %f525;
	add.f32 	%f424, %f422, %f423;
	mov.f32 	%f525, %f424;
	ld.local.f32 	%f425, [%rd3];
	mov.f32 	%f426, %f525;
	add.f32 	%f427, %f425, %f426;
	st.local.f32 	[%rd4], %f427;
	ld.local.f32 	%f428, [%rd4];
	mov.f32 	%f429, %f525;
	add.f32 	%f430, %f428, %f429;
	st.local.f32 	[%rd3], %f430;
	ld.local.f32 	%f431, [%rd3];
	ld.local.f32 	%f432, [%rd4];
	add.f32 	%f433, %f431, %f432;
	mov.f32 	%f525, %f433;
	add.s32 	%r52, %r52, 8;
$L__BB1_7:
	setp.eq.s32 	%p6, %r6, 0;
	@%p6 bra 	$L__BB1_13;
	and.b32  	%r9, %r17, 3;
	setp.lt.u32 	%p7, %r6, 4;
	@%p7 bra 	$L__BB1_10;
	mov.f32 	%f434, %f525;
	cvt.rn.f32.u32 	%f435, %r52;
	add.f32 	%f436, %f434, %f435;
	st.local.f32 	[%rd3], %f436;
	mov.f32 	%f437, %f525;
	ld.local.f32 	%f438, [%rd3];
	add.f32 	%f439, %f437, %f438;
	st.local.f32 	[%rd4], %f439;
	ld.local.f32 	%f440, [%rd4];
	mov.f32 	%f441, %f525;
	add.f32 	%f442, %f440, %f441;
	mov.f32 	%f525, %f442;
	ld.local.f32 	%f443, [%rd3];
	mov.f32 	%f444, %f525;
	add.f32 	%f445, %f443, %f444;
	st.local.f32 	[%rd4], %f445;
	ld.local.f32 	%f446, [%rd4];
	mov.f32 	%f447, %f525;
	add.f32 	%f448, %f446, %f447;
	st.local.f32 	[%rd3], %f448;
	ld.local.f32 	%f449, [%rd3];
	ld.local.f32 	%f450, [%rd4];
	add.f32 	%f451, %f449, %f450;
	mov.f32 	%f525, %f451;
	add.s32 	%r47, %r52, 1;
	mov.f32 	%f452, %f525;
	cvt.rn.f32.u32 	%f453, %r47;
	add.f32 	%f454, %f452, %f453;
	st.local.f32 	[%rd3], %f454;
	mov.f32 	%f455, %f525;
	ld.local.f32 	%f456, [%rd3];
	add.f32 	%f457, %f455, %f456;
	st.local.f32 	[%rd4], %f457;
	ld.local.f32 	%f458, [%rd4];
	mov.f32 	%f459, %f525;
	add.f32 	%f460, %f458, %f459;
	mov.f32 	%f525, %f460;
	ld.local.f32 	%f461, [%rd3];
	mov.f32 	%f462, %f525;
	add.f32 	%f463, %f461, %f462;
	st.local.f32 	[%rd4], %f463;
	ld.local.f32 	%f464, [%rd4];
	mov.f32 	%f465, %f525;
	add.f32 	%f466, %f464, %f465;
	st.local.f32 	[%rd3], %f466;
	ld.local.f32 	%f467, [%rd3];
	ld.local.f32 	%f468, [%rd4];
	add.f32 	%f469, %f467, %f468;
	mov.f32 	%f525, %f469;
	add.s32 	%r48, %r52, 2;
	mov.f32 	%f470, %f525;
	cvt.rn.f32.u32 	%f471, %r48;
	add.f32 	%f472, %f470, %f471;
	st.local.f32 	[%rd3], %f472;
	mov.f32 	%f473, %f525;
	ld.local.f32 	%f474, [%rd3];
	add.f32 	%f475, %f473, %f474;
	st.local.f32 	[%rd4], %f475;
	ld.local.f32 	%f476, [%rd4];
	mov.f32 	%f477, %f525;
	add.f32 	%f478, %f476, %f477;
	mov.f32 	%f525, %f478;
	ld.local.f32 	%f479, [%rd3];
	mov.f32 	%f480, %f525;
	add.f32 	%f481, %f479, %f480;
	st.local.f32 	[%rd4], %f481;
	ld.local.f32 	%f482, [%rd4];
	mov.f32 	%f483, %f525;
	add.f32 	%f484, %f482, %f483;
	st.local.f32 	[%rd3], %f484;
	ld.local.f32 	%f485, [%rd3];
	ld.local.f32 	%f486, [%rd4];
	add.f32 	%f487, %f485, %f486;
	mov.f32 	%f525, %f487;
	add.s32 	%r49, %r52, 3;
	mov.f32 	%f488, %f525;
	cvt.rn.f32.u32 	%f489, %r49;
	add.f32 	%f490, %f488, %f489;
	st.local.f32 	[%rd3], %f490;
	mov.f32 	%f491, %f525;
	ld.local.f32 	%f492, [%rd3];
	add.f32 	%f493, %f491, %f492;
	st.local.f32 	[%rd4], %f493;
	ld.local.f32 	%f494, [%rd4];
	mov.f32 	%f495, %f525;
	add.f32 	%f496, %f494, %f495;
	mov.f32 	%f525, %f496;
	ld.local.f32 	%f497, [%rd3];
	mov.f32 	%f498, %f525;
	add.f32 	%f499, %f497, %f498;
	st.local.f32 	[%rd4], %f499;
	ld.local.f32 	%f500, [%rd4];
	mov.f32 	%f501, %f525;
	add.f32 	%f502, %f500, %f501;
	st.local.f32 	[%rd3], %f502;
	ld.local.f32 	%f503, [%rd3];
	ld.local.f32 	%f504, [%rd4];
	add.f32 	%f505, %f503, %f504;
	mov.f32 	%f525, %f505;
	add.s32 	%r52, %r52, 4;
$L__BB1_10:
	setp.eq.s32 	%p8, %r9, 0;
	@%p8 bra 	$L__BB1_13;
	neg.s32 	%r54, %r9;
$L__BB1_12:
	.pragma "nounroll";
	mov.f32 	%f506, %f525;
	cvt.rn.f32.u32 	%f507, %r52;
	add.f32 	%f508, %f506, %f507;
	st.local.f32 	[%rd3], %f508;
	mov.f32 	%f509, %f525;
	ld.local.f32 	%f510, [%rd3];
	add.f32 	%f511, %f509, %f510;
	st.local.f32 	[%rd4], %f511;
	ld.local.f32 	%f512, [%rd4];
	mov.f32 	%f513, %f525;
	add.f32 	%f514, %f512, %f513;
	mov.f32 	%f525, %f514;
	ld.local.f32 	%f515, [%rd3];
	mov.f32 	%f516, %f525;
	add.f32 	%f517, %f515, %f516;
	st.local.f32 	[%rd4], %f517;
	ld.local.f32 	%f518, [%rd4];
	mov.f32 	%f519, %f525;
	add.f32 	%f520, %f518, %f519;
	st.local.f32 	[%rd3], %f520;
	ld.local.f32 	%f521, [%rd3];
	ld.local.f32 	%f522, [%rd4];
	add.f32 	%f523, %f521, %f522;
	mov.f32 	%f525, %f523;
	add.s32 	%r52, %r52, 1;
	add.s32 	%r54, %r54, 1;
	setp.ne.s32 	%p9, %r54, 0;
	@%p9 bra 	$L__BB1_12;
$L__BB1_13:
	mov.f32 	%f524, %f525;
	st.global.f32 	[%rd1], %f524;
	ret;

}
	// .globl	_Z10createDataiPfS_
.visible .entry _Z10createDataiPfS_(
	.param .u32 _Z10createDataiPfS__param_0,
	.param .u64 .ptr .align 1 _Z10createDataiPfS__param_1,
	.param .u64 .ptr .align 1 _Z10createDataiPfS__param_2
)
{
	.local .align 4 .b8 	__local_depot2[8];
	.reg .b64 	%SP;
	.reg .b64 	%SPL;
	.reg .pred 	%p<2>;
	.reg .b32 	%r<8>;
	.reg .b32 	%f<3>;
	.reg .b64 	%rd<12>;

	mov.u64 	%SPL, __local_depot2;
	ld.param.u32 	%r2, [_Z10createDataiPfS__param_0];
	ld.param.u64 	%rd3, [_Z10createDataiPfS__param_1];
	ld.param.u64 	%rd4, [_Z10createDataiPfS__param_2];
	mov.u32 	%r3, %ctaid.x;
	mov.u32 	%r4, %ntid.x;
	mov.u32 	%r5, %tid.x;
	mad.lo.s32 	%r1, %r3, %r4, %r5;
	add.u64 	%rd1, %SPL, 0;
	mov.b32 	%r6, 1065353216;
	st.local.u32 	[%rd1], %r6;
	add.u64 	%rd2, %SPL, 4;
	mov.b32 	%r7, 1073741824;
	st.local.u32 	[%rd2], %r7;
	setp.ge.s32 	%p1, %r1, %r2;
	@%p1 bra 	$L__BB2_2;
	cvta.to.global.u64 	%rd7, %rd3;
	cvta.to.global.u64 	%rd8, %rd4;
	ld.local.f32 	%f1, [%rd1];
	mul.wide.s32 	%rd9, %r1, 4;
	add.s64 	%rd10, %rd7, %rd9;
	st.global.f32 	[%rd10], %f1;
	ld.local.f32 	%f2, [%rd2];
	add.s64 	%rd11, %rd8, %rd9;
	st.global.f32 	[%rd11], %f2;
$L__BB2_2:
	ret;

}


// ===== COMPILED SASS (sm_100) =====

	.target	sm_100

	.elftype	@"ET_EXEC"


//--------------------- .note.nv.tkinfo           --------------------------
	.section	.note.nv.tkinfo,"",@"SHT_NOTE"
	.sectionflags	@"SHF_NOTE_NV_TKINFO"
	.tkinfo
        /*0018*/ 	.word	0x00000002
        /*0030*/ 	.string	""
        /*0030*/ 	.string	"ptxas"
        /*0030*/ 	.string	"Cuda compilation tools, release 13.0, V13.0.88"
        /*0030*/ 	.string	"Build cuda_13.0.r13.0/compiler.36424714_0"
        /*0030*/ 	.string	"-arch sm_100 -m 64 "



//--------------------- .note.nv.cuinfo           --------------------------
	.section	.note.nv.cuinfo,"",@"SHT_NOTE"
	.sectionflags	@"SHF_NOTE_NV_CUINFO"
        /*0018*/ 	.short	0x0002
        /*001a*/ 	.short	0x0064
        /*001c*/ 	.short	0x0082
	.zero		2


//--------------------- .nv.info                  --------------------------
	.section	.nv.info,"",@"SHT_CUDA_INFO"
	.align	4


	//----- nvinfo : EIATTR_REGCOUNT
	.align		4
        /*0000*/ 	.byte	0x04, 0x2f
        /*0002*/ 	.short	(.L_1 - .L_0)
	.align		4
.L_0:
        /*0004*/ 	.word	index@(_Z14addition1_FP32iiPfS_)
        /*0008*/ 	.word	0x00000020


	//----- nvinfo : EIATTR_FRAME_SIZE
	.align		4
.L_1:
        /*000c*/ 	.byte	0x04, 0x11
        /*000e*/ 	.short	(.L_3 - .L_2)
	.align		4
.L_2:
        /*0010*/ 	.word	index@(_Z14addition1_FP32iiPfS_)
        /*0014*/ 	.word	0x00000000


	//----- nvinfo : EIATTR_REGCOUNT
	.align		4
.L_3:
        /*0018*/ 	.byte	0x04, 0x2f
        /*001a*/ 	.short	(.L_5 - .L_4)
	.align		4
.L_4:
        /*001c*/ 	.word	index@(_Z14addition6_FP32iiPfS_)
        /*0020*/ 	.word	0x00000008


	//----- nvinfo : EIATTR_FRAME_SIZE
	.align		4
.L_5:
        /*0024*/ 	.byte	0x04, 0x11
        /*0026*/ 	.short	(.L_7 - .L_6)
	.align		4
.L_6:
        /*0028*/ 	.word	index@(_Z14addition6_FP32iiPfS_)
        /*002c*/ 	.word	0x00000000


	//----- nvinfo : EIATTR_REGCOUNT
	.align		4
.L_7:
        /*0030*/ 	.byte	0x04, 0x2f
        /*0032*/ 	.short	(.L_9 - .L_8)
	.align		4
.L_8:
        /*0034*/ 	.word	index@(_Z10createDataiPfS_)
        /*0038*/ 	.word	0x0000000c


	//----- nvinfo : EIATTR_FRAME_SIZE
	.align		4
.L_9:
        /*003c*/ 	.byte	0x04, 0x11
        /*003e*/ 	.short	(.L_11 - .L_10)
	.align		4
.L_10:
        /*0040*/ 	.word	index@(_Z10createDataiPfS_)
        /*0044*/ 	.word	0x00000000


	//----- nvinfo : EIATTR_MIN_STACK_SIZE
	.align		4
.L_11:
        /*0048*/ 	.byte	0x04, 0x12
        /*004a*/ 	.short	(.L_13 - .L_12)
	.align		4
.L_12:
        /*004c*/ 	.word	index@(_Z10createDataiPfS_)
        /*0050*/ 	.word	0x00000000


	//----- nvinfo : EIATTR_MIN_STACK_SIZE
	.align		4
.L_13:
        /*0054*/ 	.byte	0x04, 0x12
        /*0056*/ 	.short	(.L_15 - .L_14)
	.align		4
.L_14:
        /*0058*/ 	.word	index@(_Z14addition6_FP32iiPfS_)
        /*005c*/ 	.word	0x00000000


	//----- nvinfo : EIATTR_MIN_STACK_SIZE
	.align		4
.L_15:
        /*0060*/ 	.byte	0x04, 0x12
        /*0062*/ 	.short	(.L_17 - .L_16)
	.align		4
.L_16:
        /*0064*/ 	.word	index@(_Z14addition1_FP32iiPfS_)
        /*0068*/ 	.word	0x00000000
.L_17:


//--------------------- .nv.compat                --------------------------
	.section	.nv.compat,"",@"SHT_CUDA_COMPAT_INFO"
	.align	4
        /*0000*/ 	.byte	0x02, 0x09, 0x00, 0x00, 0x02, 0x02, 0x01, 0x00, 0x02, 0x05, 0x05, 0x00, 0x03, 0x07, 0x01, 0x01
        /*0010*/ 	.byte	0x02, 0x03, 0x00, 0x00, 0x02, 0x06, 0x01, 0x00, 0x04, 0x0b, 0x08, 0x00, 0x09, 0x00, 0x00, 0x00
        /*0020*/ 	.byte	0x00, 0x00, 0x00, 0x00


//--------------------- .nv.info._Z10createDataiPfS_ --------------------------
	.section	.nv.info._Z10createDataiPfS_,"",@"SHT_CUDA_INFO"
	.sectionflags	@""
	.align	4


	//----- nvinfo : EIATTR_CUDA_API_VERSION
	.align		4
        /*0000*/ 	.byte	0x04, 0x37
        /*0002*/ 	.short	(.L_19 - .L_18)
.L_18:
        /*0004*/ 	.word	0x00000082


	//----- nvinfo : EIATTR_KPARAM_INFO
	.align		4
.L_19:
        /*0008*/ 	.byte	0x04, 0x17
        /*000a*/ 	.short	(.L_21 - .L_20)
.L_20:
        /*000c*/ 	.word	0x00000000
        /*0010*/ 	.short	0x0002
        /*0012*/ 	.short	0x0010
        /*0014*/ 	.byte	0x00, 0xf5, 0x21, 0x00


	//----- nvinfo : EIATTR_KPARAM_INFO
	.align		4
.L_21:
        /*0018*/ 	.byte	0x04, 0x17
        /*001a*/ 	.short	(.L_23 - .L_22)
.L_22:
        /*001c*/ 	.word	0x00000000
        /*0020*/ 	.short	0x0001
        /*0022*/ 	.short	0x0008
        /*0024*/ 	.byte	0x00, 0xf5, 0x21, 0x00


	//----- nvinfo : EIATTR_KPARAM_INFO
	.align		4
.L_23:
        /*0028*/ 	.byte	0x04, 0x17
        /*002a*/ 	.short	(.L_25 - .L_24)
.L_24:
        /*002c*/ 	.word	0x00000000
        /*0030*/ 	.short	0x0000
        /*0032*/ 	.short	0x0000
        /*0034*/ 	.byte	0x00, 0xf0, 0x11, 0x00


	//----- nvinfo : EIATTR_SPARSE_MMA_MASK
	.align		4
.L_25:
        /*0038*/ 	.byte	0x03, 0x50
        /*003a*/ 	.short	0x0000


	//----- nvinfo : EIATTR_MAXREG_COUNT
	.align		4
        /*003c*/ 	.byte	0x03, 0x1b
        /*003e*/ 	.short	0x00ff


	//----- nvinfo : EIATTR_MERCURY_ISA_VERSION
	.align		4
        /*0040*/ 	.byte	0x03, 0x5f
        /*0042*/ 	.short	0x0101


	//----- nvinfo : EIATTR_VRC_CTA_INIT_COUNT
	.align		4
        /*0044*/ 	.byte	0x02, 0x4a
	.zero		1
	.zero		1


	//----- nvinfo : EIATTR_EXIT_INSTR_OFFSETS
	.align		4
        /*0048*/ 	.byte	0x04, 0x1c
        /*004a*/ 	.short	(.L_27 - .L_26)


	//   ....[0]....
.L_26:
        /*004c*/ 	.word	0x00000070


	//   ....[1]....
        /*0050*/ 	.word	0x00000110


	//----- nvinfo : EIATTR_CBANK_PARAM_SIZE
	.align		4
.L_27:
        /*0054*/ 	.byte	0x03, 0x19
        /*0056*/ 	.short	0x0018


	//----- nvinfo : EIATTR_PARAM_CBANK
	.align		4
        /*0058*/ 	.byte	0x04, 0x0a
        /*005a*/ 	.short	(.L_29 - .L_28)
	.align		4
.L_28:
        /*005c*/ 	.word	index@(.nv.constant0._Z10createDataiPfS_)
        /*0060*/ 	.short	0x0380
        /*0062*/ 	.short	0x0018


	//----- nvinfo : EIATTR_SW_WAR
	.align		4
.L_29:
        /*0064*/ 	.byte	0x04, 0x36
        /*0066*/ 	.short	(.L_31 - .L_30)
.L_30:
        /*0068*/ 	.word	0x00000008
.L_31:


//--------------------- .nv.info._Z14addition6_FP32iiPfS_ --------------------------
	.section	.nv.info._Z14addition6_FP32iiPfS_,"",@"SHT_CUDA_INFO"
	.sectionflags	@""
	.align	4


	//----- nvinfo : EIATTR_CUDA_API_VERSION
	.align		4
        /*0000*/ 	.byte	0x04, 0x37
        /*0002*/ 	.short	(.L_33 - .L_32)
.L_32:
        /*0004*/ 	.word	0x00000082


	//----- nvinfo : EIATTR_KPARAM_INFO
	.align		4
.L_33:
        /*0008*/ 	.byte	0x04, 0x17
        /*000a*/ 	.short	(.L_35 - .L_34)
.L_34:
        /*000c*/ 	.word	0x00000000
        /*0010*/ 	.short	0x0003
        /*0012*/ 	.short	0x0010
        /*0014*/ 	.byte	0x00, 0xf5, 0x21, 0x00


	//----- nvinfo : EIATTR_KPARAM_INFO
	.align		4
.L_35:
        /*0018*/ 	.byte	0x04, 0x17
        /*001a*/ 	.short	(.L_37 - .L_36)
.L_36:
        /*001c*/ 	.word	0x00000000
        /*0020*/ 	.short	0x0002
        /*0022*/ 	.short	0x0008
        /*0024*/ 	.byte	0x00, 0xf5, 0x21, 0x00


	//----- nvinfo : EIATTR_KPARAM_INFO
	.align		4
.L_37:
        /*0028*/ 	.byte	0x04, 0x17
        /*002a*/ 	.short	(.L_39 - .L_38)
.L_38:
        /*002c*/ 	.word	0x00000000
        /*0030*/ 	.short	0x0001
        /*0032*/ 	.short	0x0004
        /*0034*/ 	.byte	0x00, 0xf0, 0x11, 0x00


	//----- nvinfo : EIATTR_KPARAM_INFO
	.align		4
.L_39:
        /*0038*/ 	.byte	0x04, 0x17
        /*003a*/ 	.short	(.L_41 - .L_40)
.L_40:
        /*003c*/ 	.word	0x00000000
        /*0040*/ 	.short	0x0000
        /*0042*/ 	.short	0x0000
        /*0044*/ 	.byte	0x00, 0xf0, 0x11, 0x00


	//----- nvinfo : EIATTR_SPARSE_MMA_MASK
	.align		4
.L_41:
        /*0048*/ 	.byte	0x03, 0x50
        /*004a*/ 	.short	0x0000


	//----- nvinfo : EIATTR_MAXREG_COUNT
	.align		4
        /*004c*/ 	.byte	0x03, 0x1b
        /*004e*/ 	.short	0x00ff


	//----- nvinfo : EIATTR_MERCURY_ISA_VERSION
	.align		4
        /*0050*/ 	.byte	0x03, 0x5f
        /*0052*/ 	.short	0x0101


	//----- nvinfo : EIATTR_VRC_CTA_INIT_COUNT
	.align		4
        /*0054*/ 	.byte	0x02, 0x4a
	.zero		1
	.zero		1


	//----- nvinfo : EIATTR_EXIT_INSTR_OFFSETS
	.align		4
        /*0058*/ 	.byte	0x04, 0x1c
        /*005a*/ 	.short	(.L_43 - .L_42)


	//   ....[0]....
.L_42:
        /*005c*/ 	.word	0x000010d0


	//----- nvinfo : EIATTR_CBANK_PARAM_SIZE
	.align		4
.L_43:
        /*0060*/ 	.byte	0x03, 0x19
        /*0062*/ 	.short	0x0018


	//----- nvinfo : EIATTR_PARAM_CBANK
	.align		4
        /*0064*/ 	.byte	0x04, 0x0a
        /*0066*/ 	.short	(.L_45 - .L_44)
	.align		4
.L_44:
        /*0068*/ 	.word	index@(.nv.constant0._Z14addition6_FP32iiPfS_)
        /*006c*/ 	.short	0x0380
        /*006e*/ 	.short	0x0018


	//----- nvinfo : EIATTR_SW_WAR
	.align		4
.L_45:
        /*0070*/ 	.byte	0x04, 0x36
        /*0072*/ 	.short	(.L_47 - .L_46)
.L_46:
        /*0074*/ 	.word	0x00000008
.L_47:


//--------------------- .nv.info._Z14addition1_FP32iiPfS_ --------------------------
	.section	.nv.info._Z14addition1_FP32iiPfS_,"",@"SHT_CUDA_INFO"
	.sectionflags	@""
	.align	4


	//----- nvinfo : EIATTR_CUDA_API_VERSION
	.align		4
        /*0000*/ 	.byte	0x04, 0x37
        /*0002*/ 	.short	(.L_49 - .L_48)
.L_48:
        /*0004*/ 	.word	0x00000082


	//----- nvinfo : EIATTR_KPARAM_INFO
	.align		4
.L_49:
        /*0008*/ 	.byte	0x04, 0x17
        /*000a*/ 	.short	(.L_51 - .L_50)
.L_50:
        /*000c*/ 	.word	0x00000000
        /*0010*/ 	.short	0x0003
        /*0012*/ 	.short	0x0010
        /*0014*/ 	.byte	0x00, 0xf5, 0x21, 0x00


	//----- nvinfo : EIATTR_KPARAM_INFO
	.align		4
.L_51:
        /*0018*/ 	.byte	0x04, 0x17
        /*001a*/ 	.short	(.L_53 - .L_52)
.L_52:
        /*001c*/ 	.word	0x00000000
        /*0020*/ 	.short	0x0002
        /*0022*/ 	.short	0x0008
        /*0024*/ 	.byte	0x00, 0xf5, 0x21, 0x00


	//----- nvinfo : EIATTR_KPARAM_INFO
	.align		4
.L_53:
        /*0028*/ 	.byte	0x04, 0x17
        /*002a*/ 	.short	(.L_55 - .L_54)
.L_54:
        /*002c*/ 	.word	0x00000000
        /*0030*/ 	.short	0x0001
        /*0032*/ 	.short	0x0004
        /*0034*/ 	.byte	0x00, 0xf0, 0x11, 0x00


	//----- nvinfo : EIATTR_KPARAM_INFO
	.align		4
.L_55:
        /*0038*/ 	.byte	0x04, 0x17
        /*003a*/ 	.short	(.L_57 - .L_56)
.L_56:
        /*003c*/ 	.word	0x00000000
        /*0040*/ 	.short	0x0000
        /*0042*/ 	.short	0x0000
        /*0044*/ 	.byte	0x00, 0xf0, 0x11, 0x00


	//----- nvinfo : EIATTR_SPARSE_MMA_MASK
	.align		4
.L_57:
        /*0048*/ 	.byte	0x03, 0x50
        /*004a*/ 	.short	0x0000


	//----- nvinfo : EIATTR_MAXREG_COUNT
	.align		4
        /*004c*/ 	.byte	0x03, 0x1b
        /*004e*/ 	.short	0x00ff


	//----- nvinfo : EIATTR_MERCURY_ISA_VERSION
	.align		4
        /*0050*/ 	.byte	0x03, 0x5f
        /*0052*/ 	.short	0x0101


	//----- nvinfo : EIATTR_VRC_CTA_INIT_COUNT
	.align		4
        /*0054*/ 	.byte	0x02, 0x4a
	.zero		1
	.zero		1


	//----- nvinfo : EIATTR_EXIT_INSTR_OFFSETS
	.align		4
        /*0058*/ 	.byte	0x04, 0x1c
        /*005a*/ 	.short	(.L_59 - .L_58)


	//   ....[0]....
.L_58:
        /*005c*/ 	.word	0x00000080


	//   ....[1]....
        /*0060*/ 	.word	0x000008b0


	//   ....[2]....
        /*0064*/ 	.word	0x00000b60


	//----- nvinfo : EIATTR_CRS_STACK_SIZE
	.align		4
.L_59:
        /*0068*/ 	.byte	0x04, 0x1e
        /*006a*/ 	.short	(.L_61 - .L_60)
.L_60:
        /*006c*/ 	.word	0x00000000


	//----- nvinfo : EIATTR_CBANK_PARAM_SIZE
	.align		4
.L_61:
        /*0070*/ 	.byte	0x03, 0x19
        /*0072*/ 	.short	0x0018


	//----- nvinfo : EIATTR_PARAM_CBANK
	.align		4
        /*0074*/ 	.byte	0x04, 0x0a
        /*0076*/ 	.short	(.L_63 - .L_62)
	.align		4
.L_62:
        /*0078*/ 	.word	index@(.nv.constant0._Z14addition1_FP32iiPfS_)
        /*007c*/ 	.short	0x0380
        /*007e*/ 	.short	0x0018


	//----- nvinfo : EIATTR_SW_WAR
	.align		4
.L_63:
        /*0080*/ 	.byte	0x04, 0x36
        /*0082*/ 	.short	(.L_65 - .L_64)
.L_64:
        /*0084*/ 	.word	0x00000008
.L_65:


//--------------------- .nv.callgraph             --------------------------
	.section	.nv.callgraph,"",@"SHT_CUDA_CALLGRAPH"
	.align	4
	.sectionentsize	8
	.align		4
        /*0000*/ 	.word	0x00000000
	.align		4
        /*0004*/ 	.word	0xffffffff
	.align		4
        /*0008*/ 	.word	0x00000000
	.align		4
        /*000c*/ 	.word	0xfffffffe
	.align		4
        /*0010*/ 	.word	0x00000000
	.align		4
        /*0014*/ 	.word	0xfffffffd
	.align		4
        /*0018*/ 	.word	0x00000000
	.align		4
        /*001c*/ 	.word	0xfffffffc


//--------------------- .text._Z10createDataiPfS_ --------------------------
	.section	.text._Z10createDataiPfS_,"ax",@progbits
	.align	128
        .global         _Z10createDataiPfS_
        .type           _Z10createDataiPfS_,@function
        .size           _Z10createDataiPfS_,(.L_x_13 - _Z10createDataiPfS_)
        .other          _Z10createDataiPfS_,@"STO_CUDA_ENTRY STV_DEFAULT"
_Z10createDataiPfS_:
.text._Z10createDataiPfS_:
[----:B------:R-:W-:Y:S01]  /*0000*/  LDC R1, c[0x0][0x37c] ;  /* 0x0000df00ff017b82 */ /* 0x000fe20000000800 */
[----:B------:R-:W0:Y:S07]  /*0010*/  S2R R0, SR_TID.X ;  /* 0x0000000000007919 */ /* 0x000e2e0000002100 */
[----:B------:R-:W0:Y:S01]  /*0020*/  S2UR UR4, SR_CTAID.X ;  /* 0x00000000000479c3 */ /* 0x000e220000002500 */
[----:B------:R-:W1:Y:S07]  /*0030*/  LDCU UR5, c[0x0][0x380] ;  /* 0x00007000ff0577ac */ /* 0x000e6e0008000800 */
[----:B------:R-:W0:Y:S02]  /*0040*/  LDC R7, c[0x0][0x360] ;  /* 0x0000d800ff077b82 */ /* 0x000e240000000800 */
[----:B0-----:R-:W-:-:S05]  /*0050*/  IMAD R7, R7, UR4, R0 ;  /* 0x0000000407077c24 */ /* 0x001fca000f8e0200 */
[----:B-1----:R-:W-:-:S13]  /*0060*/  ISETP.GE.AND P0, PT, R7, UR5, PT ;  /* 0x0000000507007c0c */ /* 0x002fda000bf06270 */
[----:B------:R-:W-:Y:S05]  /*0070*/  @P0 EXIT ;  /* 0x000000000000094d */ /* 0x000fea0003800000 */
[----:B------:R-:W0:Y:S01]  /*0080*/  LDC.64 R2, c[0x0][0x388] ;  /* 0x0000e200ff027b82 */ /* 0x000e220000000a00 */
[----:B------:R-:W1:Y:S01]  /*0090*/  LDCU.64 UR4, c[0x0][0x358] ;  /* 0x00006b00ff0477ac */ /* 0x000e620008000a00 */
[----:B------:R-:W-:-:S06]  /*00a0*/  MOV R9, 0x40000000 ;  /* 0x4000000000097802 */ /* 0x000fcc0000000f00 */
[----:B------:R-:W2:Y:S01]  /*00b0*/  LDC.64 R4, c[0x0][0x390] ;  /* 0x0000e400ff047b82 */ /* 0x000ea20000000a00 */
[----:B0-----:R-:W-:-:S04]  /*00c0*/  IMAD.WIDE R2, R7, 0x4, R2 ;  /* 0x0000000407027825 */ /* 0x001fc800078e0202 */
[----:B--2---:R-:W-:-:S04]  /*00d0*/  IMAD.WIDE R4, R7, 0x4, R4 ;  /* 0x0000000407047825 */ /* 0x004fc800078e0204 */
[----:B------:R-:W-:-:S05]  /*00e0*/  HFMA2 R7, -RZ, RZ, 1.875, 0 ;  /* 0x3f800000ff077431 */ /* 0x000fca00000001ff */
[----:B-1----:R-:W-:Y:S04]  /*00f0*/  STG.E desc[UR4][R2.64], R7 ;  /* 0x0000000702007986 */ /* 0x002fe8000c101904 */
[----:B------:R-:W-:Y:S01]  /*0100*/  STG.E desc[UR4][R4.64], R9 ;  /* 0x0000000904007986 */ /* 0x000fe2000c101904 */
[----:B------:R-:W-:Y:S05]  /*0110*/  EXIT ;  /* 0x000000000000794d */ /* 0x000fea0003800000 */
.L_x_0:
[----:B------:R-:W-:-:S00]  /*0120*/  BRA `(.L_x_0) ;  /* 0xfffffffc00fc7947 */ /* 0x000fc0000383ffff */
[----:B------:R-:W-:-:S00]  /*0130*/  NOP ;  /* 0x0000000000007918 */ /* 0x000fc00000000000 */
        /* <DEDUP_REMOVED lines=12> */
.L_x_13:


//--------------------- .text._Z14addition6_FP32iiPfS_ --------------------------
	.section	.text._Z14addition6_FP32iiPfS_,"ax",@progbits
	.align	128
        .global         _Z14addition6_FP32iiPfS_
        .type           _Z14addition6_FP32iiPfS_,@function
        .size           _Z14addition6_FP32iiPfS_,(.L_x_14 - _Z14addition6_FP32iiPfS_)
        .other          _Z14addition6_FP32iiPfS_,@"STO_CUDA_ENTRY STV_DEFAULT"
_Z14addition6_FP32iiPfS_:
.text._Z14addition6_FP32iiPfS_:
[----:B------:R-:W-:Y:S01]  /*0000*/  LDC R1, c[0x0][0x37c] ;  /* 0x0000df00ff017b82 */ /* 0x000fe20000000800 */
[----:B------:R-:W0:Y:S07]  /*0010*/  S2R R0, SR_TID.X ;  /* 0x0000000000007919 */ /* 0x000e2e0000002100 */
[----:B------:R-:W0:Y:S01]  /*0020*/  S2UR UR4, SR_CTAID.X ;  /* 0x00000000000479c3 */ /* 0x000e220000002500 */
[----:B------:R-:W1:Y:S01]  /*0030*/  LDCU.64 UR10, c[0x0][0x358] ;  /* 0x00006b00ff0a77ac */ /* 0x000e620008000a00 */
[----:B------:R-:W2:Y:S06]  /*0040*/  LDCU UR6, c[0x0][0x384] ;  /* 0x00007080ff0677ac */ /* 0x000eac0008000800 */
[----:B------:R-:W0:Y:S08]  /*0050*/  LDC R5, c[0x0][0x360] ;  /* 0x0000d800ff057b82 */ /* 0x000e300000000800 */
[----:B------:R-:W3:Y:S01]  /*0060*/  LDC.64 R2, c[0x0][0x388] ;  /* 0x0000e200ff027b82 */ /* 0x000ee20000000a00 */
[----:B0-----:R-:W-:-:S04]  /*0070*/  IMAD R5, R5, UR4, R0 ;  /* 0x0000000405057c24 */ /* 0x001fc8000f8e0200 */
[----:B---3--:R-:W-:-:S05]  /*0080*/  IMAD.WIDE R2, R5, 0x4, R2 ;  /* 0x0000000405027825 */ /* 0x008fca00078e0202 */
[----:B-1----:R0:W5:Y:S01]  /*0090*/  LDG.E R5, desc[UR10][R2.64] ;  /* 0x0000000a02057981 */ /* 0x002162000c1e1900 */
[----:B--2---:R-:W-:-:S09]  /*00a0*/  UISETP.GE.AND UP0, UPT, UR6, 0x1, UPT ;  /* 0x000000010600788c */ /* 0x004fd2000bf06270 */
[----:B0-----:R-:W-:Y:S05]  /*00b0*/  BRA.U !UP0, `(.L_x_1) ;  /* 0x0000001108007547 */ /* 0x001fea000b800000 */
[----:B------:R-:W-:Y:S02]  /*00c0*/  UISETP.GE.U32.AND UP1, UPT, UR6, 0x10, UPT ;  /* 0x000000100600788c */ /* 0x000fe4000bf26070 */
[----:B------:R-:W-:Y:S01]  /*00d0*/  ULOP3.LUT UR7, UR6, 0xf, URZ, 0xc0, !UPT ;  /* 0x0000000f06077892 */ /* 0x000fe2000f8ec0ff */
[----:B------:R-:W-:-:S03]  /*00e0*/  UMOV UR4, URZ ;  /* 0x000000ff00047c82 */ /* 0x000fc60008000000 */
[----:B------:R-:W-:-:S03]  /*00f0*/  UISETP.NE.AND UP0, UPT, UR7, URZ, UPT ;  /* 0x000000ff0700728c */ /* 0x000fc6000bf05270 */
[----:B------:R-:W-:Y:S08]  /*0100*/  BRA.U !UP1, `(.L_x_2) ;  /* 0x0000000909107547 */ /* 0x000ff0000b800000 */
[----:B------:R-:W-:Y:S01]  /*0110*/  ULOP3.LUT UR4, UR6, 0x7ffffff0, URZ, 0xc0, !UPT ;  /* 0x7ffffff006047892 */ /* 0x000fe2000f8ec0ff */
[----:B------:R-:W-:-:S11]  /*0120*/  UMOV UR5, URZ ;  /* 0x000000ff00057c82 */ /* 0x000fd60008000000 */
.L_x_3:
[----:B------:R-:W-:Y:S01]  /*0130*/  I2FP.F32.U32 R0, UR5 ;  /* 0x0000000500007c45 */ /* 0x000fe20008201000 */
[----:B------:R-:W-:-:S04]  /*0140*/  UIADD3 UR8, UPT, UPT, UR5, 0x1, URZ ;  /* 0x0000000105087890 */ /* 0x000fc8000fffe0ff */
[----:B-----5:R-:W-:-:S04]  /*0150*/  FADD R0, R0, R5 ;  /* 0x0000000500007221 */ /* 0x020fc80000000000 */
[----:B------:R-:W-:-:S04]  /*0160*/  FADD R4, R0, R5 ;  /* 0x0000000500047221 */ /* 0x000fc80000000000 */
[----:B------:R-:W-:Y:S01]  /*0170*/  FADD R5, R4, R5 ;  /* 0x0000000504057221 */ /* 0x000fe20000000000 */
[----:B------:R-:W-:Y:S01]  /*0180*/  I2FP.F32.U32 R4, UR8 ;  /* 0x0000000800047c45 */ /* 0x000fe20008201000 */
[----:B------:R-:W-:Y:S02]  /*0190*/  UIADD3 UR8, UPT, UPT, UR5, 0x2, URZ ;  /* 0x0000000205087890 */ /* 0x000fe4000fffe0ff */
[----:B------:R-:W-:-:S04]  /*01a0*/  FADD R0, R0, R5 ;  /* 0x0000000500007221 */ /* 0x000fc80000000000 */
[----:B------:R-:W-:-:S04]  /*01b0*/  FADD R5, R5, R0 ;  /* 0x0000000005057221 */ /* 0x000fc80000000000 */
[----:B------:R-:W-:-:S04]  /*01c0*/  FADD R5, R0, R5 ;  /* 0x0000000500057221 */ /* 0x000fc80000000000 */
[----:B------:R-:W-:-:S04]  /*01d0*/  FADD R4, R5, R4 ;  /* 0x0000000405047221 */ /* 0x000fc80000000000 */
        /* <DEDUP_REMOVED lines=100> */
[----:B------:R-:W-:Y:S01]  /*0820*/  FADD R4, R4, R5 ;  /* 0x0000000504047221 */ /* 0x000fe20000000000 */
[----:B------:R-:W-:-:S03]  /*0830*/  UIADD3 UR5, UPT, UPT, UR5, 0x10, URZ ;  /* 0x0000001005057890 */ /* 0x000fc6000fffe0ff */
[----:B------:R-:W-:Y:S01]  /*0840*/  FADD R5, R5, R4 ;  /* 0x0000000405057221 */ /* 0x000fe20000000000 */
[----:B------:R-:W-:-:S03]  /*0850*/  UISETP.NE.AND UP1, UPT, UR5, UR4, UPT ;  /* 0x000000040500728c */ /* 0x000fc6000bf25270 */
[----:B------:R-:W-:-:S04]  /*0860*/  FADD R5, R4, R5 ;  /* 0x0000000504057221 */ /* 0x000fc80000000000 */
[----:B------:R-:W-:-:S04]  /*0870*/  FADD R0, R5, R0 ;  /* 0x0000000005007221 */ /* 0x000fc80000000000 */
[----:B------:R-:W-:-:S04]  /*0880*/  FADD R4, R5, R0 ;  /* 0x0000000005047221 */ /* 0x000fc80000000000 */
[----:B------:R-:W-:Y:S01]  /*0890*/  FADD R5, R5, R4 ;  /* 0x0000000405057221 */ /* 0x000fe20000000000 */
[----:B------:R-:W-:-:S03]  /*08a0*/  I2FP.F32.U32 R4, UR8 ;  /* 0x0000000800047c45 */ /* 0x000fc60008201000 */
[----:B------:R-:W-:-:S04]  /*08b0*/  FADD R0, R0, R5 ;  /* 0x0000000500007221 */ /* 0x000fc80000000000 */
[----:B------:R-:W-:-:S04]  /*08c0*/  FADD R5, R5, R0 ;  /* 0x0000000005057221 */ /* 0x000fc80000000000 */
[----:B------:R-:W-:-:S04]  /*08d0*/  FADD R5, R0, R5 ;  /* 0x0000000500057221 */ /* 0x000fc80000000000 */
[----:B------:R-:W-:-:S04]  /*08e0*/  FADD R4, R5, R4 ;  /* 0x0000000405047221 */ /* 0x000fc80000000000 */
[----:B------:R-:W-:-:S04]  /*08f0*/  FADD R0, R5, R4 ;  /* 0x0000000405007221 */ /* 0x000fc80000000000 */
[----:B------:R-:W-:-:S04]  /*0900*/  FADD R5, R5, R0 ;  /* 0x0000000005057221 */ /* 0x000fc80000000000 */
[----:B------:R-:W-:-:S04]  /*0910*/  FADD R4, R4, R5 ;  /* 0x0000000504047221 */ /* 0x000fc80000000000 */
[----:B------:R-:W-:-:S04]  /*0920*/  FADD R5, R5, R4 ;  /* 0x0000000405057221 */ /* 0x000fc80000000000 */
[----:B------:R-:W-:Y:S01]  /*0930*/  FADD R5, R4, R5 ;  /* 0x0000000504057221 */ /* 0x000fe20000000000 */
[----:B------:R-:W-:Y:S06]  /*0940*/  BRA.U UP1, `(.L_x_3) ;  /* 0xfffffff501f87547 */ /* 0x000fec000b83ffff */
.L_x_2:
[----:B------:R-:W-:Y:S05]  /*0950*/  BRA.U !UP0, `(.L_x_1) ;  /* 0x0000000508d87547 */ /* 0x000fea000b800000 */
[----:B------:R-:W-:Y:S02]  /*0960*/  UISETP.GE.U32.AND UP0, UPT, UR7, 0x8, UPT ;  /* 0x000000080700788c */ /* 0x000fe4000bf06070 */
[----:B------:R-:W-:-:S04]  /*0970*/  ULOP3.LUT UR8, UR6, 0x7, URZ, 0xc0, !UPT ;  /* 0x0000000706087892 */ /* 0x000fc8000f8ec0ff */
[----:B------:R-:W-:-:S03]  /*0980*/  UISETP.NE.AND UP1, UPT, UR8, URZ, UPT ;  /* 0x000000ff0800728c */ /* 0x000fc6000bf25270 */
[----:B------:R-:W-:Y:S08]  /*0990*/  BRA.U !UP0, `(.L_x_4) ;  /* 0x0000000508007547 */ /* 0x000ff0000b800000 */
        /* <DEDUP_REMOVED lines=49> */
[----:B------:R-:W-:-:S04]  /*0cb0*/  FADD R5, R5, R4 ;  /* 0x0000000405057221 */ /* 0x000fc80000000000 */
        /* <DEDUP_REMOVED lines=13> */
[----:B------:R-:W-:-:S07]  /*0d90*/  FADD R5, R4, R5 ;  /* 0x0000000504057221 */ /* 0x000fce0000000000 */
.L_x_4:
        /* <DEDUP_REMOVED lines=37> */
.L_x_5:
[----:B------:R-:W-:Y:S05]  /*0ff0*/  BRA.U !UP1, `(.L_x_1) ;  /* 0x0000000109307547 */ /* 0x000fea000b800000 */
[----:B------:R-:W-:-:S12]  /*1000*/  UIADD3 UR5, UPT, UPT, -UR5, URZ, URZ ;  /* 0x000000ff05057290 */ /* 0x000fd8000fffe1ff */
.L_x_6:
[----:B------:R-:W-:Y:S01]  /*1010*/  I2FP.F32.U32 R0, UR4 ;  /* 0x0000000400007c45 */ /* 0x000fe20008201000 */
[----:B------:R-:W-:Y:S02]  /*1020*/  UIADD3 UR5, UPT, UPT, UR5, 0x1, URZ ;  /* 0x0000000105057890 */ /* 0x000fe4000fffe0ff */
[----:B------:R-:W-:Y:S02]  /*1030*/  UIADD3 UR4, UPT, UPT, UR4, 0x1, URZ ;  /* 0x0000000104047890 */ /* 0x000fe4000fffe0ff */
[----:B-----5:R-:W-:Y:S01]  /*1040*/  FADD R0, R0, R5 ;  /* 0x0000000500007221 */ /* 0x020fe20000000000 */
[----:B------:R-:W-:-:S03]  /*1050*/  UISETP.NE.AND UP0, UPT, UR5, URZ, UPT ;  /* 0x000000ff0500728c */ /* 0x000fc6000bf05270 */
[----:B------:R-:W-:-:S04]  /*1060*/  FADD R4, R0, R5 ;  /* 0x0000000500047221 */ /* 0x000fc80000000000 */
[----:B------:R-:W-:-:S04]  /*1070*/  FADD R5, R4, R5 ;  /* 0x0000000504057221 */ /* 0x000fc80000000000 */
[----:B------:R-:W-:-:S04]  /*1080*/  FADD R0, R0, R5 ;  /* 0x0000000500007221 */ /* 0x000fc80000000000 */
[----:B------:R-:W-:-:S04]  /*1090*/  FADD R5, R5, R0 ;  /* 0x0000000005057221 */ /* 0x000fc80000000000 */
[----:B------:R-:W-:Y:S01]  /*10a0*/  FADD R5, R0, R5 ;  /* 0x0000000500057221 */ /* 0x000fe20000000000 */
[----:B------:R-:W-:Y:S06]  /*10b0*/  BRA.U UP0, `(.L_x_6) ;  /* 0xfffffffd00d47547 */ /* 0x000fec000b83ffff */
.L_x_1:
[----:B-----5:R-:W-:Y:S01]  /*10c0*/  STG.E desc[UR10][R2.64], R5 ;  /* 0x0000000502007986 */ /* 0x020fe2000c10190a */
[----:B------:R-:W-:Y:S05]  /*10d0*/  EXIT ;  /* 0x000000000000794d */ /* 0x000fea0003800000 */
.L_x_7:
        /* <DEDUP_REMOVED lines=10> */
.L_x_14:


//--------------------- .text._Z14addition1_FP32iiPfS_ --------------------------
	.section	.text._Z14addition1_FP32iiPfS_,"ax",@progbits
	.align	128
        .global         _Z14addition1_FP32iiPfS_
        .type           _Z14addition1_FP32iiPfS_,@function
        .size           _Z14addition1_FP32iiPfS_,(.L_x_15 - _Z14addition1_FP32iiPfS_)
        .other          _Z14addition1_FP32iiPfS_,@"STO_CUDA_ENTRY STV_DEFAULT"
_Z14addition1_FP32iiPfS_:
.text._Z14addition1_FP32iiPfS_:
[----:B------:R-:W-:Y:S01]  /*0000*/  LDC R1, c[0x0][0x37c] ;  /* 0x0000df00ff017b82 */ /* 0x000fe20000000800 */
[----:B------:R-:W0:Y:S07]  /*0010*/  S2R R2, SR_TID.X ;  /* 0x0000000000027919 */ /* 0x000e2e0000002100 */
[----:B------:R-:W1:Y:S01]  /*0020*/  S2UR UR4, SR_CTAID.X ;  /* 0x00000000000479c3 */ /* 0x000e620000002500 */
[----:B------:R-:W1:Y:S07]  /*0030*/  LDCU UR5, c[0x0][0x360] ;  /* 0x00006c00ff0577ac */ /* 0x000e6e0008000800 */
[----:B------:R-:W2:Y:S01]  /*0040*/  LDC R3, c[0x0][0x384] ;  /* 0x0000e100ff037b82 */ /* 0x000ea20000000800 */
[----:B-1----:R-:W-:-:S06]  /*0050*/  UIMAD UR4, UR4, UR5, URZ ;  /* 0x00000005040472a4 */ /* 0x002fcc000f8e02ff */
[----:B0-----:R-:W-:-:S05]  /*0060*/  VIADD R0, R2, UR4 ;  /* 0x0000000402007c36 */ /* 0x001fca0008000000 */
[----:B--2---:R-:W-:-:S13]  /*0070*/  ISETP.GE.AND P0, PT, R0, R3, PT ;  /* 0x000000030000720c */ /* 0x004fda0003f06270 */
[----:B------:R-:W-:Y:S05]  /*0080*/  @P0 EXIT ;  /* 0x000000000000094d */ /* 0x000fea0003800000 */
[----:B------:R-:W-:Y:S01]  /*0090*/  IADD3 R2, PT, PT, R2, UR4, -R3 ;  /* 0x0000000402027c10 */ /* 0x000fe2000fffe803 */
[----:B------:R-:W-:Y:S01]  /*00a0*/  IMAD.IADD R6, R3, 0x1, -R0 ;  /* 0x0000000103067824 */ /* 0x000fe200078e0a00 */
[----:B------:R-:W0:Y:S01]  /*00b0*/  LDCU.64 UR4, c[0x0][0x358] ;  /* 0x00006b00ff0477ac */ /* 0x000e220008000a00 */
[----:B------:R-:W-:Y:S01]  /*00c0*/  BSSY.RECONVERGENT B0, `(.L_x_8) ;  /* 0x000007e000007945 */ /* 0x000fe20003800200 */
[----:B------:R-:W-:Y:S01]  /*00d0*/  ISETP.GT.U32.AND P1, PT, R2, -0x4, PT ;  /* 0xfffffffc0200780c */ /* 0x000fe20003f24070 */
[----:B------:R-:W-:Y:S01]  /*00e0*/  HFMA2 R13, -RZ, RZ, 0, 0 ;  /* 0x00000000ff0d7431 */ /* 0x000fe200000001ff */
[----:B------:R-:W-:-:S04]  /*00f0*/  LOP3.LUT R0, R6, 0x3, RZ, 0xc0, !PT ;  /* 0x0000000306007812 */ /* 0x000fc800078ec0ff */
[----:B------:R-:W-:-:S07]  /*0100*/  ISETP.NE.AND P0, PT, R0, RZ, PT ;  /* 0x000000ff0000720c */ /* 0x000fce0003f05270 */
[----:B------:R-:W-:Y:S06]  /*0110*/  @P1 BRA `(.L_x_9) ;  /* 0x0000000400e01947 */ /* 0x000fec0003800000 */
[----:B------:R-:W1:Y:S01]  /*0120*/  LDC R2, c[0x0][0x380] ;  /* 0x0000e000ff027b82 */ /* 0x000e620000000800 */
[----:B------:R-:W-:Y:S01]  /*0130*/  LOP3.LUT R9, R6, 0xfffffffc, RZ, 0xc0, !PT ;  /* 0xfffffffc06097812 */ /* 0x000fe200078ec0ff */
[----:B------:R-:W-:-:S04]  /*0140*/  IMAD.MOV.U32 R6, RZ, RZ, RZ ;  /* 0x000000ffff067224 */ /* 0x000fc800078e00ff */
[----:B------:R-:W-:Y:S02]  /*0150*/  IMAD.MOV R9, RZ, RZ, -R9 ;  /* 0x000000ffff097224 */ /* 0x000fe400078e0a09 */
[----:B------:R-:W2:Y:S08]  /*0160*/  LDC R8, c[0x0][0x380] ;  /* 0x0000e000ff087b82 */ /* 0x000eb00000000800 */
[----:B------:R-:W3:Y:S01]  /*0170*/  LDC.64 R4, c[0x0][0x390] ;  /* 0x0000e400ff047b82 */ /* 0x000ee20000000a00 */
[----:B-1----:R-:W-:-:S07]  /*0180*/  IABS R10, R2 ;  /* 0x00000002000a7213 */ /* 0x002fce0000000000 */
[----:B------:R-:W1:Y:S01]  /*0190*/  LDC.64 R2, c[0x0][0x388] ;  /* 0x0000e200ff027b82 */ /* 0x000e620000000a00 */
[----:B------:R-:W4:Y:S08]  /*01a0*/  I2F.RP R11, R10 ;  /* 0x0000000a000b7306 */ /* 0x000f300000209400 */
[----:B----4-:R-:W4:Y:S02]  /*01b0*/  MUFU.RCP R11, R11 ;  /* 0x0000000b000b7308 */ /* 0x010f240000001000 */
[----:B----4-:R-:W-:-:S06]  /*01c0*/  VIADD R7, R11, 0xffffffe ;  /* 0x0ffffffe0b077836 */ /* 0x010fcc0000000000 */
[----:B------:R-:W4:Y:S02]  /*01d0*/  F2I.FTZ.U32.TRUNC.NTZ R7, R7 ;  /* 0x0000000700077305 */ /* 0x000f24000021f000 */
[----:B----4-:R-:W-:-:S05]  /*01e0*/  IADD3 R13, PT, PT, RZ, -R7, RZ ;  /* 0x80000007ff0d7210 */ /* 0x010fca0007ffe0ff */
[----:B------:R-:W-:-:S04]  /*01f0*/  IMAD R13, R13, R10, RZ ;  /* 0x0000000a0d0d7224 */ /* 0x000fc800078e02ff */
[----:B------:R-:W-:Y:S01]  /*0200*/  IMAD.HI.U32 R11, R7, R13, R6 ;  /* 0x0000000d070b7227 */ /* 0x000fe200078e0006 */
[----:B-123--:R-:W-:-:S07]  /*0210*/  MOV R13, RZ ;  /* 0x000000ff000d7202 */ /* 0x00efce0000000f00 */
.L_x_10:
[----:B------:R-:W-:Y:S02]  /*0220*/  IADD3 R13, PT, PT, R13, 0x1, RZ ;  /* 0x000000010d0d7810 */ /* 0x000fe40007ffe0ff */
[-C--:B------:R-:W-:Y:S02]  /*0230*/  IABS R12, R8.reuse ;  /* 0x00000008000c7213 */ /* 0x080fe40000000000 */
[----:B-1----:R-:W-:Y:S02]  /*0240*/  IABS R7, R13 ;  /* 0x0000000d00077213 */ /* 0x002fe40000000000 */
[----:B------:R-:W-:Y:S02]  /*0250*/  ISETP.GE.AND P2, PT, R13, RZ, PT ;  /* 0x000000ff0d00720c */ /* 0x000fe40003f46270 */
[----:B------:R-:W-:Y:S01]  /*0260*/  LOP3.LUT R13, RZ, R8, RZ, 0x33, !PT ;  /* 0x00000008ff0d7212 */ /* 0x000fe200078e33ff */
[----:B------:R-:W-:-:S04]  /*0270*/  IMAD.HI.U32 R11, R11, R7, RZ ;  /* 0x000000070b0b7227 */ /* 0x000fc800078e00ff */
[----:B------:R-:W-:-:S04]  /*0280*/  IMAD.MOV R11, RZ, RZ, -R11 ;  /* 0x000000ffff0b7224 */ /* 0x000fc800078e0a0b */
[----:B------:R-:W-:-:S05]  /*0290*/  IMAD R7, R12, R11, R7 ;  /* 0x0000000b0c077224 */ /* 0x000fca00078e0207 */
[----:B------:R-:W-:-:S13]  /*02a0*/  ISETP.GT.U32.AND P1, PT, R10, R7, PT ;  /* 0x000000070a00720c */ /* 0x000fda0003f24070 */
[----:B------:R-:W-:-:S04]  /*02b0*/  @!P1 IADD3 R7, PT, PT, R7, -R12, RZ ;  /* 0x8000000c07079210 */ /* 0x000fc80007ffe0ff */
[----:B------:R-:W-:-:S13]  /*02c0*/  ISETP.GT.U32.AND P1, PT, R10, R7, PT ;  /* 0x000000070a00720c */ /* 0x000fda0003f24070 */
[----:B------:R-:W-:Y:S01]  /*02d0*/  @!P1 IMAD.IADD R7, R7, 0x1, -R12 ;  /* 0x0000000107079824 */ /* 0x000fe200078e0a0c */
[----:B------:R-:W-:-:S04]  /*02e0*/  ISETP.NE.AND P1, PT, R8, RZ, PT ;  /* 0x000000ff0800720c */ /* 0x000fc80003f25270 */
[----:B------:R-:W-:-:S04]  /*02f0*/  @!P2 IADD3 R7, PT, PT, -R7, RZ, RZ ;  /* 0x000000ff0707a210 */ /* 0x000fc80007ffe1ff */
[----:B------:R-:W-:-:S05]  /*0300*/  SEL R21, R13, R7, !P1 ;  /* 0x000000070d157207 */ /* 0x000fca0004800000 */
[----:B------:R-:W-:-:S04]  /*0310*/  IMAD.WIDE R6, R21, 0x4, R2 ;  /* 0x0000000415067825 */ /* 0x000fc800078e0202 */
[C---:B------:R-:W-:Y:S01]  /*0320*/  IMAD.WIDE R18, R21.reuse, 0x4, R4 ;  /* 0x0000000415127825 */ /* 0x040fe200078e0204 */
[----:B0-----:R-:W2:Y:S04]  /*0330*/  LDG.E R16, desc[UR4][R6.64] ;  /* 0x0000000406107981 */ /* 0x001ea8000c1e1900 */
[----:B------:R-:W2:Y:S04]  /*0340*/  LDG.E R17, desc[UR4][R18.64] ;  /* 0x0000000412117981 */ /* 0x000ea8000c1e1900 */
[----:B------:R-:W3:Y:S04]  /*0350*/  LDG.E R15, desc[UR4][R18.64+-0x4] ;  /* 0xfffffc04120f7981 */ /* 0x000ee8000c1e1900 */
[----:B------:R0:W4:Y:S01]  /*0360*/  LDG.E R14, desc[UR4][R18.64+-0x8] ;  /* 0xfffff804120e7981 */ /* 0x000122000c1e1900 */
[----:B------:R-:W1:Y:S01]  /*0370*/  I2F.RP R20, R12 ;  /* 0x0000000c00147306 */ /* 0x000e620000209400 */
[----:B------:R-:W-:Y:S01]  /*0380*/  VIADD R21, R21, 0x1 ;  /* 0x0000000115157836 */ /* 0x000fe20000000000 */
[----:B------:R-:W-:-:S04]  /*0390*/  MOV R10, RZ ;  /* 0x000000ff000a7202 */ /* 0x000fc80000000f00 */
[----:B------:R-:W-:Y:S02]  /*03a0*/  IABS R24, R21 ;  /* 0x0000001500187213 */ /* 0x000fe40000000000 */
[----:B------:R-:W-:-:S03]  /*03b0*/  ISETP.GE.AND P3, PT, R21, RZ, PT ;  /* 0x000000ff1500720c */ /* 0x000fc60003f66270 */
[----:B0-----:R-:W-:Y:S01]  /*03c0*/  IMAD.MOV.U32 R19, RZ, RZ, R24 ;  /* 0x000000ffff137224 */ /* 0x001fe200078e0018 */
[----:B-1----:R-:W0:Y:S02]  /*03d0*/  MUFU.RCP R20, R20 ;  /* 0x0000001400147308 */ /* 0x002e240000001000 */
[----:B0-----:R-:W-:-:S06]  /*03e0*/  VIADD R22, R20, 0xffffffe ;  /* 0x0ffffffe14167836 */ /* 0x001fcc0000000000 */
[----:B------:R-:W0:Y:S02]  /*03f0*/  F2I.FTZ.U32.TRUNC.NTZ R11, R22 ;  /* 0x00000016000b7305 */ /* 0x000e24000021f000 */
[----:B0-----:R-:W-:-:S05]  /*0400*/  IADD3 R23, PT, PT, RZ, -R11, RZ ;  /* 0x8000000bff177210 */ /* 0x001fca0007ffe0ff */
[----:B------:R-:W-:-:S04]  /*0410*/  IMAD R23, R23, R12, RZ ;  /* 0x0000000c17177224 */ /* 0x000fc800078e02ff */
[----:B------:R-:W-:-:S06]  /*0420*/  IMAD.HI.U32 R11, R11, R23, R10 ;  /* 0x000000170b0b7227 */ /* 0x000fcc00078e000a */
[----:B------:R-:W-:-:S05]  /*0430*/  IMAD.HI.U32 R10, R11, R19, RZ ;  /* 0x000000130b0a7227 */ /* 0x000fca00078e00ff */
[----:B------:R-:W-:-:S05]  /*0440*/  IADD3 R10, PT, PT, -R10, RZ, RZ ;  /* 0x000000ff0a0a7210 */ /* 0x000fca0007ffe1ff */
[----:B------:R-:W-:Y:S02]  /*0450*/  IMAD R19, R12, R10, R19 ;  /* 0x0000000a0c137224 */ /* 0x000fe400078e0213 */
[----:B------:R-:W-:-:S05]  /*0460*/  IMAD.MOV.U32 R10, RZ, RZ, R12 ;  /* 0x000000ffff0a7224 */ /* 0x000fca00078e000c */
[----:B------:R-:W-:-:S13]  /*0470*/  ISETP.GT.U32.AND P2, PT, R10, R19, PT ;  /* 0x000000130a00720c */ /* 0x000fda0003f44070 */
[----:B------:R-:W-:-:S04]  /*0480*/  @!P2 IADD3 R19, PT, PT, R19, -R12, RZ ;  /* 0x8000000c1313a210 */ /* 0x000fc80007ffe0ff */
[----:B------:R-:W-:-:S13]  /*0490*/  ISETP.GT.U32.AND P2, PT, R10, R19, PT ;  /* 0x000000130a00720c */ /* 0x000fda0003f44070 */
[----:B------:R-:W-:-:S05]  /*04a0*/  @!P2 IMAD.IADD R19, R19, 0x1, -R12 ;  /* 0x000000011313a824 */ /* 0x000fca00078e0a0c */
[----:B------:R-:W-:-:S04]  /*04b0*/  @!P3 IADD3 R19, PT, PT, -R19, RZ, RZ ;  /* 0x000000ff1313b210 */ /* 0x000fc80007ffe1ff */
[----:B------:R-:W-:Y:S01]  /*04c0*/  SEL R21, R13, R19, !P1 ;  /* 0x000000130d157207 */ /* 0x000fe20004800000 */
[----:B--2---:R-:W-:-:S04]  /*04d0*/  FADD R16, R16, R17 ;  /* 0x0000001110107221 */ /* 0x004fc80000000000 */
[----:B---3--:R-:W-:Y:S01]  /*04e0*/  FADD R15, R16, R15 ;  /* 0x0000000f100f7221 */ /* 0x008fe20000000000 */
[----:B------:R-:W-:-:S04]  /*04f0*/  IMAD.WIDE R16, R21, 0x4, R4 ;  /* 0x0000000415107825 */ /* 0x000fc800078e0204 */
[----:B----4-:R-:W-:Y:S01]  /*0500*/  FADD R19, R15, R14 ;  /* 0x0000000e0f137221 */ /* 0x010fe20000000000 */
[----:B------:R-:W-:-:S04]  /*0510*/  IMAD.WIDE R14, R21, 0x4, R2 ;  /* 0x00000004150e7825 */ /* 0x000fc800078e0202 */
[----:B------:R0:W-:Y:S04]  /*0520*/  STG.E desc[UR4][R6.64], R19 ;  /* 0x0000001306007986 */ /* 0x0001e8000c101904 */
[----:B------:R-:W2:Y:S04]  /*0530*/  LDG.E R18, desc[UR4][R14.64] ;  /* 0x000000040e127981 */ /* 0x000ea8000c1e1900 */
[----:B------:R-:W2:Y:S04]  /*0540*/  LDG.E R23, desc[UR4][R16.64] ;  /* 0x0000000410177981 */ /* 0x000ea8000c1e1900 */
[----:B------:R-:W3:Y:S04]  /*0550*/  LDG.E R25, desc[UR4][R16.64+-0x4] ;  /* 0xfffffc0410197981 */ /* 0x000ee8000c1e1900 */
[----:B------:R1:W4:Y:S01]  /*0560*/  LDG.E R27, desc[UR4][R16.64+-0x8] ;  /* 0xfffff804101b7981 */ /* 0x000322000c1e1900 */
[----:B------:R-:W-:-:S05]  /*0570*/  VIADD R21, R21, 0x1 ;  /* 0x0000000115157836 */ /* 0x000fca0000000000 */
[----:B------:R-:W-:Y:S02]  /*0580*/  IABS R29, R21 ;  /* 0x00000015001d7213 */ /* 0x000fe40000000000 */
[----:B------:R-:W-:-:S03]  /*0590*/  ISETP.GE.AND P3, PT, R21, RZ, PT ;  /* 0x000000ff1500720c */ /* 0x000fc60003f66270 */
[----:B------:R-:W-:-:S05]  /*05a0*/  IMAD.HI.U32 R20, R11, R29, RZ ;  /* 0x0000001d0b147227 */ /* 0x000fca00078e00ff */
[----:B------:R-:W-:-:S05]  /*05b0*/  IADD3 R20, PT, PT, -R20, RZ, RZ ;  /* 0x000000ff14147210 */ /* 0x000fca0007ffe1ff */
[----:B------:R-:W-:-:S05]  /*05c0*/  IMAD R29, R12, R20, R29 ;  /* 0x000000140c1d7224 */ /* 0x000fca00078e021d */
[----:B------:R-:W-:-:S13]  /*05d0*/  ISETP.GT.U32.AND P2, PT, R10, R29, PT ;  /* 0x0000001d0a00720c */ /* 0x000fda0003f44070 */
[----:B------:R-:W-:-:S05]  /*05e0*/  @!P2 IMAD.IADD R29, R29, 0x1, -R12 ;  /* 0x000000011d1da824 */ /* 0x000fca00078e0a0c */
[----:B------:R-:W-:-:S13]  /*05f0*/  ISETP.GT.U32.AND P2, PT, R10, R29, PT ;  /* 0x0000001d0a00720c */ /* 0x000fda0003f44070 */
[----:B------:R-:W-:-:S05]  /*0600*/  @!P2 IADD3 R29, PT, PT, R29, -R12, RZ ;  /* 0x8000000c1d1da210 */ /* 0x000fca0007ffe0ff */
[----:B------:R-:W-:-:S05]  /*0610*/  @!P3 IMAD.MOV R29, RZ, RZ, -R29 ;  /* 0x000000ffff1db224 */ /* 0x000fca00078e0a1d */
[----:B------:R-:W-:-:S05]  /*0620*/  SEL R29, R13, R29, !P1 ;  /* 0x0000001d0d1d7207 */ /* 0x000fca0004800000 */
[----:B0-----:R-:W-:-:S04]  /*0630*/  IMAD.WIDE R6, R29, 0x4, R2 ;  /* 0x000000041d067825 */ /* 0x001fc800078e0202 */
[----:B-1----:R-:W-:-:S04]  /*0640*/  IMAD.WIDE R16, R29, 0x4, R4 ;  /* 0x000000041d107825 */ /* 0x002fc800078e0204 */
[----:B--2---:R-:W-:-:S04]  /*0650*/  FADD R18, R18, R23 ;  /* 0x0000001712127221 */ /* 0x004fc80000000000 */
[----:B---3--:R-:W-:-:S04]  /*0660*/  FADD R18, R18, R25 ;  /* 0x0000001912127221 */ /* 0x008fc80000000000 */
[----:B----4-:R-:W-:-:S05]  /*0670*/  FADD R27, R18, R27 ;  /* 0x0000001b121b7221 */ /* 0x010fca0000000000 */
[----:B------:R0:W-:Y:S04]  /*0680*/  STG.E desc[UR4][R14.64], R27 ;  /* 0x0000001b0e007986 */ /* 0x0001e8000c101904 */
[----:B------:R-:W2:Y:S04]  /*0690*/  LDG.E R18, desc[UR4][R6.64] ;  /* 0x0000000406127981 */ /* 0x000ea8000c1e1900 */
[----:B------:R-:W2:Y:S04]  /*06a0*/  LDG.E R19, desc[UR4][R16.64] ;  /* 0x0000000410137981 */ /* 0x000ea8000c1e1900 */
[----:B------:R-:W3:Y:S04]  /*06b0*/  LDG.E R21, desc[UR4][R16.64+-0x4] ;  /* 0xfffffc0410157981 */ /* 0x000ee8000c1e1900 */
[----:B------:R1:W4:Y:S01]  /*06c0*/  LDG.E R23, desc[UR4][R16.64+-0x8] ;  /* 0xfffff80410177981 */ /* 0x000322000c1e1900 */
[----:B------:R-:W-:-:S04]  /*06d0*/  IADD3 R29, PT, PT, R29, 0x1, RZ ;  /* 0x000000011d1d7810 */ /* 0x000fc80007ffe0ff */
[----:B------:R-:W-:Y:S02]  /*06e0*/  IABS R25, R29 ;  /* 0x0000001d00197213 */ /* 0x000fe40000000000 */
[----:B------:R-:W-:-:S03]  /*06f0*/  ISETP.GE.AND P3, PT, R29, RZ, PT ;  /* 0x000000ff1d00720c */ /* 0x000fc60003f66270 */
[----:B------:R-:W-:-:S04]  /*0700*/  IMAD.HI.U32 R20, R11, R25, RZ ;  /* 0x000000190b147227 */ /* 0x000fc800078e00ff */
[----:B------:R-:W-:-:S04]  /*0710*/  IMAD.MOV R20, RZ, RZ, -R20 ;  /* 0x000000ffff147224 */ /* 0x000fc800078e0a14 */
[----:B------:R-:W-:-:S05]  /*0720*/  IMAD R25, R12, R20, R25 ;  /* 0x000000140c197224 */ /* 0x000fca00078e0219 */
[----:B------:R-:W-:-:S13]  /*0730*/  ISETP.GT.U32.AND P2, PT, R10, R25, PT ;  /* 0x000000190a00720c */ /* 0x000fda0003f44070 */
[----:B------:R-:W-:-:S04]  /*0740*/  @!P2 IADD3 R25, PT, PT, R25, -R12, RZ ;  /* 0x8000000c1919a210 */ /* 0x000fc80007ffe0ff */
[----:B------:R-:W-:-:S13]  /*0750*/  ISETP.GT.U32.AND P2, PT, R10, R25, PT ;  /* 0x000000190a00720c */ /* 0x000fda0003f44070 */
[----:B------:R-:W-:-:S05]  /*0760*/  @!P2 IMAD.IADD R25, R25, 0x1, -R12 ;  /* 0x000000011919a824 */ /* 0x000fca00078e0a0c */
[----:B------:R-:W-:-:S04]  /*0770*/  @!P3 IADD3 R25, PT, PT, -R25, RZ, RZ ;  /* 0x000000ff1919b210 */ /* 0x000fc80007ffe1ff */
[----:B------:R-:W-:-:S05]  /*0780*/  SEL R13, R13, R25, !P1 ;  /* 0x000000190d0d7207 */ /* 0x000fca0004800000 */
[----:B-1----:R-:W-:-:S04]  /*0790*/  IMAD.WIDE R16, R13, 0x4, R4 ;  /* 0x000000040d107825 */ /* 0x002fc800078e0204 */
[----:B0-----:R-:W-:-:S04]  /*07a0*/  IMAD.WIDE R14, R13, 0x4, R2 ;  /* 0x000000040d0e7825 */ /* 0x001fc800078e0202 */
[----:B--2---:R-:W-:-:S04]  /*07b0*/  FADD R18, R18, R19 ;  /* 0x0000001312127221 */ /* 0x004fc80000000000 */
[----:B---3--:R-:W-:-:S04]  /*07c0*/  FADD R18, R18, R21 ;  /* 0x0000001512127221 */ /* 0x008fc80000000000 */
[----:B----4-:R-:W-:-:S05]  /*07d0*/  FADD R23, R18, R23 ;  /* 0x0000001712177221 */ /* 0x010fca0000000000 */
[----:B------:R1:W-:Y:S04]  /*07e0*/  STG.E desc[UR4][R6.64], R23 ;  /* 0x0000001706007986 */ /* 0x0003e8000c101904 */
[----:B------:R-:W2:Y:S04]  /*07f0*/  LDG.E R19, desc[UR4][R16.64] ;  /* 0x0000000410137981 */ /* 0x000ea8000c1e1900 */
[----:B------:R-:W2:Y:S04]  /*0800*/  LDG.E R12, desc[UR4][R14.64] ;  /* 0x000000040e0c7981 */ /* 0x000ea8000c1e1900 */
[----:B------:R-:W3:Y:S04]  /*0810*/  LDG.E R21, desc[UR4][R16.64+-0x4] ;  /* 0xfffffc0410157981 */ /* 0x000ee8000c1e1900 */
[----:B------:R-:W4:Y:S01]  /*0820*/  LDG.E R25, desc[UR4][R16.64+-0x8] ;  /* 0xfffff80410197981 */ /* 0x000f22000c1e1900 */
[----:B------:R-:W-:-:S05]  /*0830*/  VIADD R9, R9, 0x4 ;  /* 0x0000000409097836 */ /* 0x000fca0000000000 */
[----:B------:R-:W-:Y:S01]  /*0840*/  ISETP.NE.AND P1, PT, R9, RZ, PT ;  /* 0x000000ff0900720c */ /* 0x000fe20003f25270 */
[----:B--2---:R-:W-:-:S04]  /*0850*/  FADD R12, R12, R19 ;  /* 0x000000130c0c7221 */ /* 0x004fc80000000000 */
[----:B---3--:R-:W-:-:S04]  /*0860*/  FADD R12, R12, R21 ;  /* 0x000000150c0c7221 */ /* 0x008fc80000000000 */
[----:B----4-:R-:W-:-:S05]  /*0870*/  FADD R25, R12, R25 ;  /* 0x000000190c197221 */ /* 0x010fca0000000000 */
[----:B------:R1:W-:Y:S01]  /*0880*/  STG.E desc[UR4][R14.64], R25 ;  /* 0x000000190e007986 */ /* 0x0003e2000c101904 */
[----:B------:R-:W-:Y:S05]  /*0890*/  @P1 BRA `(.L_x_10) ;  /* 0xfffffff800601947 */ /* 0x000fea000383ffff */
.L_x_9:
[----:B0-----:R-:W-:Y:S05]  /*08a0*/  BSYNC.RECONVERGENT B0 ;  /* 0x0000000000007941 */ /* 0x001fea0003800200 */
.L_x_8:
[----:B------:R-:W-:Y:S05]  /*08b0*/  @!P0 EXIT ;  /* 0x000000000000894d */ /* 0x000fea0003800000 */
[----:B-1----:R-:W0:Y:S01]  /*08c0*/  LDC R6, c[0x0][0x380] ;  /* 0x0000e000ff067b82 */ /* 0x002e220000000800 */
[----:B------:R-:W-:Y:S02]  /*08d0*/  HFMA2 R10, -RZ, RZ, 0, 0 ;  /* 0x00000000ff0a7431 */ /* 0x000fe400000001ff */
[----:B------:R-:W-:-:S05]  /*08e0*/  IMAD.MOV R0, RZ, RZ, -R0 ;  /* 0x000000ffff007224 */ /* 0x000fca00078e0a00 */
[----:B------:R-:W1:Y:S08]  /*08f0*/  LDC R9, c[0x0][0x380] ;  /* 0x0000e000ff097b82 */ /* 0x000e700000000800 */
[----:B------:R-:W2:Y:S01]  /*0900*/  LDC.64 R2, c[0x0][0x388] ;  /* 0x0000e200ff027b82 */ /* 0x000ea20000000a00 */
[----:B0-----:R-:W-:-:S07]  /*0910*/  IABS R8, R6 ;  /* 0x0000000600087213 */ /* 0x001fce0000000000 */
[----:B------:R-:W0:Y:S01]  /*0920*/  LDC.64 R4, c[0x0][0x390] ;  /* 0x0000e400ff047b82 */ /* 0x000e220000000a00 */
[----:B------:R-:W-:Y:S01]  /*0930*/  ISETP.NE.AND P0, PT, R6, RZ, PT ;  /* 0x000000ff0600720c */ /* 0x000fe20003f05270 */
[----:B------:R-:W3:Y:S08]  /*0940*/  I2F.RP R7, R8 ;  /* 0x0000000800077306 */ /* 0x000ef00000209400 */
[----:B---3--:R-:W3:Y:S02]  /*0950*/  MUFU.RCP R7, R7 ;  /* 0x0000000700077308 */ /* 0x008ee40000001000 */
[----:B---3--:R-:W-:-:S06]  /*0960*/  IADD3 R11, PT, PT, R7, 0xffffffe, RZ ;  /* 0x0ffffffe070b7810 */ /* 0x008fcc0007ffe0ff */
[----:B------:R-:W3:Y:S02]  /*0970*/  F2I.FTZ.U32.TRUNC.NTZ R11, R11 ;  /* 0x0000000b000b7305 */ /* 0x000ee4000021f000 */
[----:B---3--:R-:W-:-:S04]  /*0980*/  IMAD.MOV R15, RZ, RZ, -R11 ;  /* 0x000000ffff0f7224 */ /* 0x008fc800078e0a0b */
[----:B------:R-:W-:-:S04]  /*0990*/  IMAD R15, R15, R8, RZ ;  /* 0x000000080f0f7224 */ /* 0x000fc800078e02ff */
[----:B------:R-:W-:Y:S01]  /*09a0*/  IMAD.HI.U32 R10, R11, R15, R10 ;  /* 0x0000000f0b0a7227 */ /* 0x000fe200078e000a */
[----:B012---:R-:W-:-:S07]  /*09b0*/  LOP3.LUT R11, RZ, R6, RZ, 0x33, !PT ;  /* 0x00000006ff0b7212 */ /* 0x007fce00078e33ff */
.L_x_11:
[----:B------:R-:W-:Y:S02]  /*09c0*/  IADD3 R13, PT, PT, R13, 0x1, RZ ;  /* 0x000000010d0d7810 */ /* 0x000fe40007ffe0ff */
[----:B------:R-:W-:Y:S02]  /*09d0*/  IABS R12, R9 ;  /* 0x00000009000c7213 */ /* 0x000fe40000000000 */
[----:B0-----:R-:W-:Y:S02]  /*09e0*/  IABS R7, R13 ;  /* 0x0000000d00077213 */ /* 0x001fe40000000000 */
        /* <DEDUP_REMOVED lines=10> */
[----:B------:R-:W-:-:S04]  /*0a90*/  IMAD.WIDE R14, R13, 0x4, R4 ;  /* 0x000000040d0e7825 */ /* 0x000fc800078e0204 */
[----:B------:R-:W-:Y:S01]  /*0aa0*/  IMAD.WIDE R6, R13, 0x4, R2 ;  /* 0x000000040d067825 */ /* 0x000fe200078e0202 */
[----:B------:R-:W2:Y:S04]  /*0ab0*/  LDG.E R17, desc[UR4][R14.64] ;  /* 0x000000040e117981 */ /* 0x000ea8000c1e1900 */
[----:B------:R-:W2:Y:S04]  /*0ac0*/  LDG.E R12, desc[UR4][R6.64] ;  /* 0x00000004060c7981 */ /* 0x000ea8000c1e1900 */
[----:B------:R-:W3:Y:S04]  /*0ad0*/  LDG.E R19, desc[UR4][R14.64+-0x4] ;  /* 0xfffffc040e137981 */ /* 0x000ee8000c1e1900 */
[----:B------:R-:W4:Y:S01]  /*0ae0*/  LDG.E R21, desc[UR4][R14.64+-0x8] ;  /* 0xfffff8040e157981 */ /* 0x000f22000c1e1900 */
[----:B------:R-:W-:-:S04]  /*0af0*/  IADD3 R0, PT, PT, R0, 0x1, RZ ;  /* 0x0000000100007810 */ /* 0x000fc80007ffe0ff */
[----:B------:R-:W-:Y:S01]  /*0b00*/  ISETP.NE.AND P1, PT, R0, RZ, PT ;  /* 0x000000ff0000720c */ /* 0x000fe20003f25270 */
[----:B--2---:R-:W-:-:S04]  /*0b10*/  FADD R12, R12, R17 ;  /* 0x000000110c0c7221 */ /* 0x004fc80000000000 */
[----:B---3--:R-:W-:-:S04]  /*0b20*/  FADD R12, R12, R19 ;  /* 0x000000130c0c7221 */ /* 0x008fc80000000000 */
[----:B----4-:R-:W-:-:S05]  /*0b30*/  FADD R21, R12, R21 ;  /* 0x000000150c157221 */ /* 0x010fca0000000000 */
[----:B------:R0:W-:Y:S01]  /*0b40*/  STG.E desc[UR4][R6.64], R21 ;  /* 0x0000001506007986 */ /* 0x0001e2000c101904 */
[----:B------:R-:W-:Y:S05]  /*0b50*/  @P1 BRA `(.L_x_11) ;  /* 0xfffffffc00981947 */ /* 0x000fea000383ffff */
[----:B------:R-:W-:Y:S05]  /*0b60*/  EXIT ;  /* 0x000000000000794d */ /* 0x000fea0003800000 */
.L_x_12:
        /* <DEDUP_REMOVED lines=9> */
.L_x_15:


//--------------------- .nv.shared.reserved.0     --------------------------
	.section	.nv.shared.reserved.0,"aw",@nobits
	.weak		__nv_reservedSMEM_offset_0_alias
	.size		__nv_reservedSMEM_offset_0_alias, 0, 64
	.other		__nv_reservedSMEM_offset_0_alias,@"STO_CUDA_RESERVED_SHARED STV_DEFAULT"
__nv_reservedSMEM_offset_0_alias:
	.zero		0
	.zero		64


//--------------------- .nv.constant0._Z10createDataiPfS_ --------------------------
	.section	.nv.constant0._Z10createDataiPfS_,"a",@progbits
	.sectionflags	@""
	.align	4
.nv.constant0._Z10createDataiPfS_:
	.zero		920


//--------------------- .nv.constant0._Z14addition6_FP32iiPfS_ --------------------------
	.section	.nv.constant0._Z14addition6_FP32iiPfS_,"a",@progbits
	.sectionflags	@""
	.align	4
.nv.constant0._Z14addition6_FP32iiPfS_:
	.zero		920


//--------------------- .nv.constant0._Z14addition1_FP32iiPfS_ --------------------------
	.section	.nv.constant0._Z14addition1_FP32iiPfS_,"a",@progbits
	.sectionflags	@""
	.align	4
.nv.constant0._Z14addition1_FP32iiPfS_:
	.zero		920


//--------------------- SYMBOLS --------------------------

	.type		.nv.reservedSmem.offset0,@object
	.size		.nv.reservedSmem.offset0,0x4
